def matmul_kernel(
    a_ptr,
    b_ptr,
    c_ptr,
    M,
    N,
    K,
    stride_am,
    stride_ak,
    stride_bk,
    stride_bn,
    stride_cm,
    stride_cn,
    BLOCK_M: tl.constexpr,
    BLOCK_N: tl.constexpr,
    BLOCK_K: tl.constexpr,
    GROUP_M: tl.constexpr,
):
    pid = tl.program_id(axis=0)
    num_pid_m = tl.cdiv(M, BLOCK_M)
    num_pid_n = tl.cdiv(N, BLOCK_N)
    num_pid_in_group = GROUP_M * num_pid_n
    group_id = pid // num_pid_in_group
    first_pid_m = group_id * GROUP_M
    group_size_m = min(num_pid_m - first_pid_m, GROUP_M)
    pid_m = first_pid_m + ((pid % num_pid_in_group) % group_size_m)
    pid_n = (pid % num_pid_in_group) // group_size_m

    offs_am = (pid_m * BLOCK_M + tl.arange(0, BLOCK_M)) % M
    offs_bn = (pid_n * BLOCK_N + tl.arange(0, BLOCK_N)) % N
    offs_k = tl.arange(0, BLOCK_K)
    a_ptrs = a_ptr + offs_am[:, None] * stride_am + offs_k[None, :] * stride_ak
    b_ptrs = b_ptr + offs_k[:, None] * stride_bk + offs_bn[None, :] * stride_bn

    acc = tl.zeros((BLOCK_M, BLOCK_N), dtype=tl.float32)
    for kk in range(0, tl.cdiv(K, BLOCK_K)):
        a = tl.load(a_ptrs, mask=offs_k[None, :] < K - kk * BLOCK_K, other=0.0)
        b = tl.load(b_ptrs, mask=offs_k[:, None] < K - kk * BLOCK_K, other=0.0)
        acc = tl.dot(a, b, acc)
        a_ptrs += BLOCK_K * stride_ak
        b_ptrs += BLOCK_K * stride_bk

    c = acc.to(c_ptr.dtype.element_ty)
    offs_cm = pid_m * BLOCK_M + tl.arange(0, BLOCK_M)
    offs_cn = pid_n * BLOCK_N + tl.arange(0, BLOCK_N)
    c_ptrs = c_ptr + offs_cm[:, None] * stride_cm + offs_cn[None, :] * stride_cn
    mask = (offs_cm[:, None] < M) & (offs_cn[None, :] < N)
    tl.store(c_ptrs, c, mask=mask)

# config = {"BLOCK_K": 32, "BLOCK_M": 64, "BLOCK_N": 512, "GROUP_M": 8, "arch": "sm_90", "dtype": "fp16", "num_ctas": 1, "num_stages": 3, "num_warps": 16}
# arch = sm_90


// ===== COMPILED SASS (sm_90a) =====

	.target	sm_90a

	.elftype	@"ET_EXEC"


//--------------------- .note.nv.tkinfo           --------------------------
	.section	.note.nv.tkinfo,"",@"SHT_NOTE"
	.sectionflags	@"SHF_NOTE_NV_TKINFO"
	.tkinfo
        /*0018*/ 	.word	0x00000002
        /*0030*/ 	.string	""
        /*0030*/ 	.string	"ptxas"
        /*0030*/ 	.string	"Cuda compilation tools, release 13.0, V13.0.88"
        /*0030*/ 	.string	"Build cuda_13.0.r13.0/compiler.36424714_0"
        /*0030*/ 	.string	"-v  -suppress-debug-info  -lineinfo  -arch sm_90a "



//--------------------- .note.nv.cuinfo           --------------------------
	.section	.note.nv.cuinfo,"",@"SHT_NOTE"
	.sectionflags	@"SHF_NOTE_NV_CUINFO"
        /*0018*/ 	.short	0x0002
        /*001a*/ 	.short	0x005a
        /*001c*/ 	.short	0x0082
	.zero		2


//--------------------- .nv.info                  --------------------------
	.section	.nv.info,"",@"SHT_CUDA_INFO"
	.align	4


	//----- nvinfo : EIATTR_REGCOUNT
	.align		4
        /*0000*/ 	.byte	0x04, 0x2f
        /*0002*/ 	.short	(.L_1 - .L_0)
	.align		4
.L_0:
        /*0004*/ 	.word	index@(matmul_kernel)
        /*0008*/ 	.word	0x00000080


	//----- nvinfo : EIATTR_FRAME_SIZE
	.align		4
.L_1:
        /*000c*/ 	.byte	0x04, 0x11
        /*000e*/ 	.short	(.L_3 - .L_2)
	.align		4
.L_2:
        /*0010*/ 	.word	index@(matmul_kernel)
        /*0014*/ 	.word	0x00000178


	//----- nvinfo : EIATTR_MIN_STACK_SIZE
	.align		4
.L_3:
        /*0018*/ 	.byte	0x04, 0x12
        /*001a*/ 	.short	(.L_5 - .L_4)
	.align		4
.L_4:
        /*001c*/ 	.word	index@(matmul_kernel)
        /*0020*/ 	.word	0x00000178
.L_5:


//--------------------- .nv.compat                --------------------------
	.section	.nv.compat,"",@"SHT_CUDA_COMPAT_INFO"
	.align	4
        /*0000*/ 	.byte	0x02, 0x09, 0x01, 0x00, 0x02, 0x02, 0x04, 0x00, 0x02, 0x05, 0x05, 0x00, 0x03, 0x07, 0x01, 0x01
        /*0010*/ 	.byte	0x02, 0x03, 0x00, 0x00, 0x02, 0x06, 0x01, 0x00, 0x04, 0x0b, 0x08, 0x00, 0x00, 0x00, 0x00, 0x00
        /*0020*/ 	.byte	0x00, 0x00, 0x00, 0x00


//--------------------- .nv.info.matmul_kernel    --------------------------
	.section	.nv.info.matmul_kernel,"",@"SHT_CUDA_INFO"
	.sectionflags	@""
	.align	4


	//----- nvinfo : EIATTR_CUDA_API_VERSION
	.align		4
        /*0000*/ 	.byte	0x04, 0x37
        /*0002*/ 	.short	(.L_7 - .L_6)
.L_6:
        /*0004*/ 	.word	0x00000082


	//----- nvinfo : EIATTR_KPARAM_INFO
	.align		4
.L_7:
        /*0008*/ 	.byte	0x04, 0x17
        /*000a*/ 	.short	(.L_9 - .L_8)
.L_8:
        /*000c*/ 	.word	0x00000000
        /*0010*/ 	.short	0x000d
        /*0012*/ 	.short	0x0048
        /*0014*/ 	.byte	0x00, 0xf4, 0x21, 0x00


	//----- nvinfo : EIATTR_KPARAM_INFO
	.align		4
.L_9:
        /*0018*/ 	.byte	0x04, 0x17
        /*001a*/ 	.short	(.L_11 - .L_10)
.L_10:
        /*001c*/ 	.word	0x00000000
        /*0020*/ 	.short	0x000c
        /*0022*/ 	.short	0x0040
        /*0024*/ 	.byte	0x00, 0xf4, 0x21, 0x00


	//----- nvinfo : EIATTR_KPARAM_INFO
	.align		4
.L_11:
        /*0028*/ 	.byte	0x04, 0x17
        /*002a*/ 	.short	(.L_13 - .L_12)
.L_12:
        /*002c*/ 	.word	0x00000000
        /*0030*/ 	.short	0x000b
        /*0032*/ 	.short	0x0038
        /*0034*/ 	.byte	0x00, 0xf0, 0x11, 0x00


	//----- nvinfo : EIATTR_KPARAM_INFO
	.align		4
.L_13:
        /*0038*/ 	.byte	0x04, 0x17
        /*003a*/ 	.short	(.L_15 - .L_14)
.L_14:
        /*003c*/ 	.word	0x00000000
        /*0040*/ 	.short	0x000a
        /*0042*/ 	.short	0x0034
        /*0044*/ 	.byte	0x00, 0xf0, 0x11, 0x00


	//----- nvinfo : EIATTR_KPARAM_INFO
	.align		4
.L_15:
        /*0048*/ 	.byte	0x04, 0x17
        /*004a*/ 	.short	(.L_17 - .L_16)
.L_16:
        /*004c*/ 	.word	0x00000000
        /*0050*/ 	.short	0x0009
        /*0052*/ 	.short	0x0030
        /*0054*/ 	.byte	0x00, 0xf0, 0x11, 0x00


	//----- nvinfo : EIATTR_KPARAM_INFO
	.align		4
.L_17:
        /*0058*/ 	.byte	0x04, 0x17
        /*005a*/ 	.short	(.L_19 - .L_18)
.L_18:
        /*005c*/ 	.word	0x00000000
        /*0060*/ 	.short	0x0008
        /*0062*/ 	.short	0x002c
        /*0064*/ 	.byte	0x00, 0xf0, 0x11, 0x00


	//----- nvinfo : EIATTR_KPARAM_INFO
	.align		4
.L_19:
        /*0068*/ 	.byte	0x04, 0x17
        /*006a*/ 	.short	(.L_21 - .L_20)
.L_20:
        /*006c*/ 	.word	0x00000000
        /*0070*/ 	.short	0x0007
        /*0072*/ 	.short	0x0028
        /*0074*/ 	.byte	0x00, 0xf0, 0x11, 0x00


	//----- nvinfo : EIATTR_KPARAM_INFO
	.align		4
.L_21:
        /*0078*/ 	.byte	0x04, 0x17
        /*007a*/ 	.short	(.L_23 - .L_22)
.L_22:
        /*007c*/ 	.word	0x00000000
        /*0080*/ 	.short	0x0006
        /*0082*/ 	.short	0x0024
        /*0084*/ 	.byte	0x00, 0xf0, 0x11, 0x00


	//----- nvinfo : EIATTR_KPARAM_INFO
	.align		4
.L_23:
        /*0088*/ 	.byte	0x04, 0x17
        /*008a*/ 	.short	(.L_25 - .L_24)
.L_24:
        /*008c*/ 	.word	0x00000000
        /*0090*/ 	.short	0x0005
        /*0092*/ 	.short	0x0020
        /*0094*/ 	.byte	0x00, 0xf0, 0x11, 0x00


	//----- nvinfo : EIATTR_KPARAM_INFO
	.align		4
.L_25:
        /*0098*/ 	.byte	0x04, 0x17
        /*009a*/ 	.short	(.L_27 - .L_26)
.L_26:
        /*009c*/ 	.word	0x00000000
        /*00a0*/ 	.short	0x0004
        /*00a2*/ 	.short	0x001c
        /*00a4*/ 	.byte	0x00, 0xf0, 0x11, 0x00


	//----- nvinfo : EIATTR_KPARAM_INFO
	.align		4
.L_27:
        /*00a8*/ 	.byte	0x04, 0x17
        /*00aa*/ 	.short	(.L_29 - .L_28)
.L_28:
        /*00ac*/ 	.word	0x00000000
        /*00b0*/ 	.short	0x0003
        /*00b2*/ 	.short	0x0018
        /*00b4*/ 	.byte	0x00, 0xf0, 0x11, 0x00


	//----- nvinfo : EIATTR_KPARAM_INFO
	.align		4
.L_29:
        /*00b8*/ 	.byte	0x04, 0x17
        /*00ba*/ 	.short	(.L_31 - .L_30)
.L_30:
        /*00bc*/ 	.word	0x00000000
        /*00c0*/ 	.short	0x0002
        /*00c2*/ 	.short	0x0010
        /*00c4*/ 	.byte	0x00, 0xf4, 0x21, 0x00


	//----- nvinfo : EIATTR_KPARAM_INFO
	.align		4
.L_31:
        /*00c8*/ 	.byte	0x04, 0x17
        /*00ca*/ 	.short	(.L_33 - .L_32)
.L_32:
        /*00cc*/ 	.word	0x00000000
        /*00d0*/ 	.short	0x0001
        /*00d2*/ 	.short	0x0008
        /*00d4*/ 	.byte	0x00, 0xf4, 0x21, 0x00


	//----- nvinfo : EIATTR_KPARAM_INFO
	.align		4
.L_33:
        /*00d8*/ 	.byte	0x04, 0x17
        /*00da*/ 	.short	(.L_35 - .L_34)
.L_34:
        /*00dc*/ 	.word	0x00000000
        /*00e0*/ 	.short	0x0000
        /*00e2*/ 	.short	0x0000
        /*00e4*/ 	.byte	0x00, 0xf4, 0x21, 0x00


	//----- nvinfo : EIATTR_SPARSE_MMA_MASK
	.align		4
.L_35:
        /*00e8*/ 	.byte	0x03, 0x50
        /*00ea*/ 	.short	0x0000


	//----- nvinfo : EIATTR_MAXREG_COUNT
	.align		4
        /*00ec*/ 	.byte	0x03, 0x1b
        /*00ee*/ 	.short	0x0080


	//----- nvinfo : EIATTR_NUM_BARRIERS
	.align		4
        /*00f0*/ 	.byte	0x02, 0x4c
        /*00f2*/ 	.byte	0x01
	.zero		1


	//----- nvinfo : EIATTR_ANNOTATIONS
	.align		4
        /*00f4*/ 	.byte	0x04, 0x55
        /*00f6*/ 	.short	(.L_37 - .L_36)


	//   ....[0]....
.L_36:
        /*00f8*/ 	.word	0x00000001
        /*00fc*/ 	.byte	0x30, 0x06, 0x00, 0x00, 0x01, 0x00, 0x00, 0x00, 0xa0, 0x1f, 0x00, 0x00, 0x01, 0x00, 0x00, 0x00
        /* <DEDUP_REMOVED lines=96> */
        /*070c*/ 	.byte	0xa0, 0x4d, 0x00, 0x00, 0x01, 0x00, 0x00, 0x00, 0x40, 0x50, 0x00, 0x00


	//----- nvinfo : EIATTR_MERCURY_ISA_VERSION
	.align		4
.L_37:
        /*0718*/ 	.byte	0x03, 0x5f
        /*071a*/ 	.short	0x0101


	//----- nvinfo : EIATTR_EXIT_INSTR_OFFSETS
	.align		4
        /*071c*/ 	.byte	0x04, 0x1c
        /*071e*/ 	.short	(.L_39 - .L_38)


	//   ....[0]....
.L_38:
        /*0720*/ 	.word	0x00006d40


	//   ....[1]....
        /*0724*/ 	.word	0x00006d70


	//----- nvinfo : EIATTR_REQNTID
	.align		4
.L_39:
        /*0728*/ 	.byte	0x04, 0x10
        /*072a*/ 	.short	(.L_41 - .L_40)
.L_40:
        /*072c*/ 	.word	0x00000200
        /*0730*/ 	.word	0x00000001
        /*0734*/ 	.word	0x00000001


	//----- nvinfo : EIATTR_CBANK_PARAM_SIZE
	.align		4
.L_41:
        /*0738*/ 	.byte	0x03, 0x19
        /*073a*/ 	.short	0x0050


	//----- nvinfo : EIATTR_PARAM_CBANK
	.align		4
        /*073c*/ 	.byte	0x04, 0x0a
        /*073e*/ 	.short	(.L_43 - .L_42)
	.align		4
.L_42:
        /*0740*/ 	.word	index@(.nv.constant0.matmul_kernel)
        /*0744*/ 	.short	0x0210
        /*0746*/ 	.short	0x0050


	//----- nvinfo : EIATTR_SW_WAR
	.align		4
.L_43:
        /*0748*/ 	.byte	0x04, 0x36
        /*074a*/ 	.short	(.L_45 - .L_44)
.L_44:
        /*074c*/ 	.word	0x00000008
.L_45:


//--------------------- .nv.callgraph             --------------------------
	.section	.nv.callgraph,"",@"SHT_CUDA_CALLGRAPH"
	.align	4
	.sectionentsize	8
	.align		4
        /*0000*/ 	.word	0x00000000
	.align		4
        /*0004*/ 	.word	0xffffffff
	.align		4
        /*0008*/ 	.word	0x00000000
	.align		4
        /*000c*/ 	.word	0xfffffffe
	.align		4
        /*0010*/ 	.word	0x00000000
	.align		4
        /*0014*/ 	.word	0xfffffffd
	.align		4
        /*0018*/ 	.word	0x00000000
	.align		4
        /*001c*/ 	.word	0xfffffffc


//--------------------- .text.matmul_kernel       --------------------------
	.section	.text.matmul_kernel,"ax",@progbits
	.align	128
        .global         matmul_kernel
        .type           matmul_kernel,@function
        .size           matmul_kernel,(.L_x_3 - matmul_kernel)
        .other          matmul_kernel,@"STO_CUDA_ENTRY STV_DEFAULT"
matmul_kernel:
.text.matmul_kernel:
[----:B------:R-:W0:Y:S08]  /*0000*/  LDC R1, c[0x0][0x28] ;  /* 0x00000a00ff017b82 */ /* 0x000e300000000800 */
[----:B------:R-:W1:Y:S01]  /*0010*/  LDC.64 R44, c[0x0][0x228] ;  /* 0x00008a00ff2c7b82 */ /* 0x000e620000000a00 */
[----:B------:R-:W2:Y:S01]  /*0020*/  S2R R5, SR_CTAID.X ;  /* 0x0000000000057919 */ /* 0x000ea20000002500 */
[----:B0-----:R-:W-:Y:S01]  /*0030*/  VIADD R1, R1, 0xfffffe88 ;  /* 0xfffffe8801017836 */ /* 0x001fe20000000000 */
[----:B------:R-:W-:Y:S01]  /*0040*/  UMOV UR8, 0x400 ;  /* 0x0000040000087882 */ /* 0x000fe20000000000 */
[----:B------:R-:W-:Y:S01]  /*0050*/  ULDC.64 UR10, c[0x0][0x208] ;  /* 0x00008200000a7ab9 */ /* 0x000fe20000000a00 */
[----:B------:R-:W0:Y:S01]  /*0060*/  S2R R100, SR_TID.X ;  /* 0x0000000000647919 */ /* 0x000e220000002100 */
[----:B------:R-:W-:-:S02]  /*0070*/  CS2R R24, SRZ ;  /* 0x0000000000187805 */ /* 0x000fc4000001ff00 */
[----:B------:R-:W-:Y:S02]  /*0080*/  CS2R R26, SRZ ;  /* 0x00000000001a7805 */ /* 0x000fe4000001ff00 */
[----:B------:R-:W-:Y:S02]  /*0090*/  CS2R R60, SRZ ;  /* 0x00000000003c7805 */ /* 0x000fe4000001ff00 */
[----:B------:R-:W-:Y:S02]  /*00a0*/  CS2R R62, SRZ ;  /* 0x00000000003e7805 */ /* 0x000fe4000001ff00 */
[----:B------:R-:W-:Y:S02]  /*00b0*/  CS2R R20, SRZ ;  /* 0x0000000000147805 */ /* 0x000fe4000001ff00 */
[----:B------:R-:W-:Y:S02]  /*00c0*/  CS2R R22, SRZ ;  /* 0x0000000000167805 */ /* 0x000fe4000001ff00 */
[----:B------:R-:W-:-:S02]  /*00d0*/  CS2R R16, SRZ ;  /* 0x0000000000107805 */ /* 0x000fc4000001ff00 */
[----:B------:R-:W-:Y:S02]  /*00e0*/  CS2R R18, SRZ ;  /* 0x0000000000127805 */ /* 0x000fe4000001ff00 */
[----:B------:R-:W-:Y:S02]  /*00f0*/  CS2R R56, SRZ ;  /* 0x0000000000387805 */ /* 0x000fe4000001ff00 */
[----:B------:R-:W-:Y:S02]  /*0100*/  CS2R R58, SRZ ;  /* 0x00000000003a7805 */ /* 0x000fe4000001ff00 */
[----:B------:R-:W-:Y:S02]  /*0110*/  CS2R R12, SRZ ;  /* 0x00000000000c7805 */ /* 0x000fe4000001ff00 */
[----:B------:R-:W-:Y:S01]  /*0120*/  CS2R R14, SRZ ;  /* 0x00000000000e7805 */ /* 0x000fe2000001ff00 */
[----:B-1----:R-:W-:-:S05]  /*0130*/  VIADD R0, R45, 0x1ff ;  /* 0x000001ff2d007836 */ /* 0x002fca0000000000 */
[----:B------:R-:W-:-:S04]  /*0140*/  SHF.R.S32.HI R3, RZ, 0x1f, R0 ;  /* 0x0000001fff037819 */ /* 0x000fc80000011400 */
[----:B------:R-:W-:Y:S02]  /*0150*/  LEA.HI R3, R3, R0, RZ, 0x9 ;  /* 0x0000000003037211 */ /* 0x000fe400078f48ff */
[----:B--2---:R-:W-:Y:S02]  /*0160*/  IABS R8, R5 ;  /* 0x0000000500087213 */ /* 0x004fe40000000000 */
[----:B------:R-:W-:-:S05]  /*0170*/  SHF.R.S32.HI R3, RZ, 0x9, R3 ;  /* 0x00000009ff037819 */ /* 0x000fca0000011403 */
[----:B------:R-:W-:-:S05]  /*0180*/  IMAD.SHL.U32 R4, R3, 0x8, RZ ;  /* 0x0000000803047824 */ /* 0x000fca00078e00ff */
[-C--:B------:R-:W-:Y:S02]  /*0190*/  IABS R7, R4.reuse ;  /* 0x0000000400077213 */ /* 0x080fe40000000000 */
[----:B------:R-:W-:Y:S02]  /*01a0*/  IABS R10, R4 ;  /* 0x00000004000a7213 */ /* 0x000fe40000000000 */
[----:B------:R-:W1:Y:S08]  /*01b0*/  I2F.RP R0, R7 ;  /* 0x0000000700007306 */ /* 0x000e700000209400 */
[----:B-1----:R-:W1:Y:S02]  /*01c0*/  MUFU.RCP R0, R0 ;  /* 0x0000000000007308 */ /* 0x002e640000001000 */
[----:B-1----:R-:W-:-:S02]  /*01d0*/  VIADD R2, R0, 0xffffffe ;  /* 0x0ffffffe00027836 */ /* 0x002fc40000000000 */
[----:B------:R-:W-:-:S04]  /*01e0*/  IMAD.MOV R0, RZ, RZ, -R10 ;  /* 0x000000ffff007224 */ /* 0x000fc800078e0a0a */
[----:B------:R1:W2:Y:S02]  /*01f0*/  F2I.FTZ.U32.TRUNC.NTZ R3, R2 ;  /* 0x0000000200037305 */ /* 0x0002a4000021f000 */
[----:B-1----:R-:W-:Y:S02]  /*0200*/  IMAD.MOV.U32 R2, RZ, RZ, RZ ;  /* 0x000000ffff027224 */ /* 0x002fe400078e00ff */
[----:B--2---:R-:W-:-:S04]  /*0210*/  IMAD.MOV R6, RZ, RZ, -R3 ;  /* 0x000000ffff067224 */ /* 0x004fc800078e0a03 */
[----:B------:R-:W-:Y:S02]  /*0220*/  IMAD R9, R6, R7, RZ ;  /* 0x0000000706097224 */ /* 0x000fe400078e02ff */
[----:B------:R-:W-:Y:S02]  /*0230*/  IMAD.MOV.U32 R6, RZ, RZ, R8 ;  /* 0x000000ffff067224 */ /* 0x000fe400078e0008 */
[----:B------:R-:W-:-:S06]  /*0240*/  IMAD.HI.U32 R3, R3, R9, R2 ;  /* 0x0000000903037227 */ /* 0x000fcc00078e0002 */
[----:B------:R-:W-:-:S04]  /*0250*/  IMAD.HI.U32 R3, R3, R6, RZ ;  /* 0x0000000603037227 */ /* 0x000fc800078e00ff */
[----:B------:R-:W-:-:S05]  /*0260*/  IMAD R0, R3, R0, R6 ;  /* 0x0000000003007224 */ /* 0x000fca00078e0206 */
[----:B------:R-:W-:-:S13]  /*0270*/  ISETP.GT.U32.AND P1, PT, R7, R0, PT ;  /* 0x000000000700720c */ /* 0x000fda0003f24070 */
[----:B------:R-:W-:Y:S02]  /*0280*/  @!P1 IMAD.IADD R0, R0, 0x1, -R7 ;  /* 0x0000000100009824 */ /* 0x000fe400078e0a07 */
[----:B------:R-:W-:Y:S01]  /*0290*/  @!P1 VIADD R3, R3, 0x1 ;  /* 0x0000000103039836 */ /* 0x000fe20000000000 */
[----:B------:R-:W-:Y:S02]  /*02a0*/  ISETP.NE.AND P1, PT, R4, RZ, PT ;  /* 0x000000ff0400720c */ /* 0x000fe40003f25270 */
[----:B------:R-:W-:Y:S02]  /*02b0*/  ISETP.GE.U32.AND P0, PT, R0, R7, PT ;  /* 0x000000070000720c */ /* 0x000fe40003f06070 */
[----:B------:R-:W-:-:S04]  /*02c0*/  LOP3.LUT R0, R5, R4, RZ, 0x3c, !PT ;  /* 0x0000000405007212 */ /* 0x000fc800078e3cff */
[----:B------:R-:W-:Y:S01]  /*02d0*/  ISETP.GE.AND P2, PT, R0, RZ, PT ;  /* 0x000000ff0000720c */ /* 0x000fe20003f46270 */
[----:B------:R-:W-:-:S06]  /*02e0*/  VIADD R0, R44, 0x3f ;  /* 0x0000003f2c007836 */ /* 0x000fcc0000000000 */
[----:B------:R-:W-:-:S04]  /*02f0*/  @P0 VIADD R3, R3, 0x1 ;  /* 0x0000000103030836 */ /* 0x000fc80000000000 */
[----:B------:R-:W-:Y:S01]  /*0300*/  IMAD.MOV.U32 R2, RZ, RZ, R3 ;  /* 0x000000ffff027224 */ /* 0x000fe200078e0003 */
[----:B------:R-:W-:-:S03]  /*0310*/  SHF.R.S32.HI R3, RZ, 0x1f, R0 ;  /* 0x0000001fff037819 */ /* 0x000fc60000011400 */
[----:B------:R-:W-:Y:S01]  /*0320*/  @!P2 IMAD.MOV R2, RZ, RZ, -R2 ;  /* 0x000000ffff02a224 */ /* 0x000fe200078e0a02 */
[----:B------:R-:W-:Y:S02]  /*0330*/  @!P1 LOP3.LUT R2, RZ, R4, RZ, 0x33, !PT ;  /* 0x00000004ff029212 */ /* 0x000fe400078e33ff */
[----:B------:R-:W-:-:S03]  /*0340*/  LEA.HI R3, R3, R0, RZ, 0x6 ;  /* 0x0000000003037211 */ /* 0x000fc600078f30ff */
[----:B------:R-:W-:Y:S02]  /*0350*/  IMAD.SHL.U32 R6, R2, 0x8, RZ ;  /* 0x0000000802067824 */ /* 0x000fe400078e00ff */
[----:B------:R-:W-:-:S03]  /*0360*/  IMAD.MOV R2, RZ, RZ, -R2 ;  /* 0x000000ffff027224 */ /* 0x000fc600078e0a02 */
[----:B------:R-:W-:Y:S01]  /*0370*/  LEA.HI.SX32 R3, R3, -R6, 0x1a ;  /* 0x8000000603037211 */ /* 0x000fe200078fd2ff */
[----:B------:R-:W-:-:S03]  /*0380*/  IMAD R11, R4, R2, R5 ;  /* 0x00000002040b7224 */ /* 0x000fc600078e0205 */
[----:B------:R-:W-:-:S04]  /*0390*/  VIMNMX R8, R3, 0x8, PT ;  /* 0x0000000803087848 */ /* 0x000fc80003fe0100 */
[-C--:B------:R-:W-:Y:S02]  /*03a0*/  IABS R7, R8.reuse ;  /* 0x0000000800077213 */ /* 0x080fe40000000000 */
[----:B------:R-:W-:Y:S02]  /*03b0*/  IABS R4, R8 ;  /* 0x0000000800047213 */ /* 0x000fe40000000000 */
[----:B------:R-:W1:Y:S01]  /*03c0*/  I2F.RP R0, R7 ;  /* 0x0000000700007306 */ /* 0x000e620000209400 */
[C---:B------:R-:W-:Y:S02]  /*03d0*/  R2UR UR4, R8.reuse ;  /* 0x00000000080472ca */ /* 0x040fe400000e0000 */
[----:B------:R-:W-:-:S11]  /*03e0*/  R2UR UR5, R8 ;  /* 0x00000000080572ca */ /* 0x000fd600000e0000 */
[----:B------:R-:W-:Y:S01]  /*03f0*/  UISETP.NE.AND UP0, UPT, UR4, URZ, UPT ;  /* 0x0000003f0400728c */ /* 0x000fe2000bf05270 */
[----:B-1----:R-:W1:Y:S02]  /*0400*/  MUFU.RCP R0, R0 ;  /* 0x0000000000007308 */ /* 0x002e640000001000 */
[----:B-1----:R-:W-:Y:S02]  /*0410*/  VIADD R3, R0, 0xffffffe ;  /* 0x0ffffffe00037836 */ /* 0x002fe40000000000 */
[----:B------:R-:W-:-:S04]  /*0420*/  IMAD.MOV R0, RZ, RZ, -R4 ;  /* 0x000000ffff007224 */ /* 0x000fc800078e0a04 */
[----:B------:R-:W1:Y:S02]  /*0430*/  F2I.FTZ.U32.TRUNC.NTZ R3, R3 ;  /* 0x0000000300037305 */ /* 0x000e64000021f000 */
[----:B-1----:R-:W-:-:S04]  /*0440*/  IMAD.MOV R9, RZ, RZ, -R3 ;  /* 0x000000ffff097224 */ /* 0x002fc800078e0a03 */
[----:B------:R-:W-:Y:S01]  /*0450*/  IMAD.MOV.U32 R2, RZ, RZ, R9 ;  /* 0x000000ffff027224 */ /* 0x000fe200078e0009 */
[----:B------:R-:W-:-:S03]  /*0460*/  IABS R9, R11 ;  /* 0x0000000b00097213 */ /* 0x000fc60000000000 */
[----:B------:R-:W-:Y:S02]  /*0470*/  IMAD R5, R2, R7, RZ ;  /* 0x0000000702057224 */ /* 0x000fe400078e02ff */
[----:B------:R-:W-:-:S04]  /*0480*/  IMAD.MOV.U32 R2, RZ, RZ, RZ ;  /* 0x000000ffff027224 */ /* 0x000fc800078e00ff */
[----:B------:R-:W-:Y:S01]  /*0490*/  IMAD.HI.U32 R2, R3, R5, R2 ;  /* 0x0000000503027227 */ /* 0x000fe200078e0002 */
[----:B0-----:R-:W-:Y:S02]  /*04a0*/  LOP3.LUT R3, R100, 0x3f, RZ, 0xc0, !PT ;  /* 0x0000003f64037812 */ /* 0x001fe400078ec0ff */
[----:B------:R-:W-:-:S03]  /*04b0*/  CS2R R4, SRZ ;  /* 0x0000000000047805 */ /* 0x000fc6000001ff00 */
[----:B------:R-:W-:-:S04]  /*04c0*/  IMAD.HI.U32 R2, R2, R9, RZ ;  /* 0x0000000902027227 */ /* 0x000fc800078e00ff */
[----:B------:R-:W-:-:S05]  /*04d0*/  IMAD R0, R2, R0, R9 ;  /* 0x0000000002007224 */ /* 0x000fca00078e0209 */
[----:B------:R-:W-:-:S13]  /*04e0*/  ISETP.GT.U32.AND P1, PT, R7, R0, PT ;  /* 0x000000000700720c */ /* 0x000fda0003f24070 */
[----:B------:R-:W-:Y:S02]  /*04f0*/  @!P1 IMAD.IADD R0, R0, 0x1, -R7 ;  /* 0x0000000100009824 */ /* 0x000fe400078e0a07 */
[----:B------:R-:W-:-:S03]  /*0500*/  @!P1 VIADD R2, R2, 0x1 ;  /* 0x0000000102029836 */ /* 0x000fc60000000000 */
[----:B------:R-:W-:Y:S02]  /*0510*/  ISETP.GE.U32.AND P0, PT, R0, R7, PT ;  /* 0x000000070000720c */ /* 0x000fe40003f06070 */
[----:B------:R-:W-:-:S04]  /*0520*/  LOP3.LUT R0, R11, R8, RZ, 0x3c, !PT ;  /* 0x000000080b007212 */ /* 0x000fc800078e3cff */
[----:B------:R-:W-:-:S07]  /*0530*/  ISETP.GE.AND P2, PT, R0, RZ, PT ;  /* 0x000000ff0000720c */ /* 0x000fce0003f46270 */
[----:B------:R-:W-:-:S06]  /*0540*/  @P0 VIADD R2, R2, 0x1 ;  /* 0x0000000102020836 */ /* 0x000fcc0000000000 */
[----:B------:R-:W-:-:S05]  /*0550*/  @!P2 IMAD.MOV R2, RZ, RZ, -R2 ;  /* 0x000000ffff02a224 */ /* 0x000fca00078e0a02 */
[----:B------:R-:W-:-:S09]  /*0560*/  R2UR UR9, R2 ;  /* 0x00000000020972ca */ /* 0x000fd200000e0000 */
[----:B------:R-:W-:-:S04]  /*0570*/  @!UP0 ULOP3.LUT UR9, URZ, UR5, URZ, 0x33, !UPT ;  /* 0x000000053f098292 */ /* 0x000fc8000f8e333f */
[----:B------:R-:W-:Y:S02]  /*0580*/  UIADD3 UR4, -UR9, URZ, URZ ;  /* 0x0000003f09047290 */ /* 0x000fe4000fffe13f */
[----:B------:R-:W-:-:S04]  /*0590*/  USHF.L.U32 UR9, UR9, 0x9, URZ ;  /* 0x0000000909097899 */ /* 0x000fc8000800063f */
[----:B------:R-:W-:Y:S01]  /*05a0*/  IMAD R0, R8, UR4, R11 ;  /* 0x0000000408007c24 */ /* 0x000fe2000f8e020b */
[----:B------:R-:W-:Y:S02]  /*05b0*/  CS2R R8, SRZ ;  /* 0x0000000000087805 */ /* 0x000fe4000001ff00 */
[----:B------:R-:W-:Y:S01]  /*05c0*/  CS2R R10, SRZ ;  /* 0x00000000000a7805 */ /* 0x000fe2000001ff00 */
[----:B------:R-:W-:Y:S01]  /*05d0*/  IMAD.IADD R0, R6, 0x1, R0 ;  /* 0x0000000106007824 */ /* 0x000fe200078e0200 */
[----:B------:R-:W0:Y:S01]  /*05e0*/  S2UR UR4, SR_CgaCtaId ;  /* 0x00000000000479c3 */ /* 0x000e220000008800 */
[----:B------:R-:W-:Y:S02]  /*05f0*/  CS2R R6, SRZ ;  /* 0x0000000000067805 */ /* 0x000fe4000001ff00 */
[----:B------:R-:W-:Y:S01]  /*0600*/  IMAD R88, R0, 0x40, R3 ;  /* 0x0000004000587824 */ /* 0x000fe200078e0203 */
[----:B------:R-:W-:-:S04]  /*0610*/  SHF.R.U32.HI R0, RZ, 0x6, R100 ;  /* 0x00000006ff007819 */ /* 0x000fc80000011664 */
[----:B------:R-:W1:Y:S01]  /*0620*/  LDC R3, c[0x0][0x230] ;  /* 0x00008c00ff037b82 */ /* 0x000e620000000800 */
[----:B------:R2:W-:Y:S01]  /*0630*/  STL [R1+0xac], R88 ;  /* 0x0000ac5801007387 */ /* 0x0005e20000100800 */
[----:B------:R-:W-:Y:S01]  /*0640*/  SGXT.U32 R101, R0, 0x3 ;  /* 0x000000030065781a */ /* 0x000fe20000000000 */
[----:B0-----:R-:W-:Y:S01]  /*0650*/  ULEA UR8, UR4, UR8, 0x18 ;  /* 0x0000000804087291 */ /* 0x001fe2000f8ec03f */
[----:B-1----:R-:W-:-:S05]  /*0660*/  VIADD R3, R3, 0x1f ;  /* 0x0000001f03037836 */ /* 0x002fca0000000000 */
[----:B------:R-:W-:-:S13]  /*0670*/  ISETP.GE.AND P0, PT, R3, 0x20, PT ;  /* 0x000000200300780c */ /* 0x000fda0003f06270 */
[----:B--2---:R-:W-:Y:S05]  /*0680*/  @!P0 BRA `(.L_x_0) ;  /* 0x00000048006c8947 */ /* 0x004fea0003800000 */
[----:B------:R-:W-:Y:S01]  /*0690*/  IABS R0, R44 ;  /* 0x0000002c00007213 */ /* 0x000fe20000000000 */
[----:B------:R-:W0:Y:S01]  /*06a0*/  LDC.64 R96, c[0x0][0x218] ;  /* 0x00008600ff607b82 */ /* 0x000e220000000a00 */
[----:B------:R-:W-:Y:S02]  /*06b0*/  IABS R4, R45 ;  /* 0x0000002d00047213 */ /* 0x000fe40000000000 */
[----:B------:R-:W-:Y:S01]  /*06c0*/  CS2R R74, SRZ ;  /* 0x00000000004a7805 */ /* 0x000fe2000001ff00 */
[----:B------:R-:W1:Y:S01]  /*06d0*/  I2F.RP R5, R0 ;  /* 0x0000000000057306 */ /* 0x000e620000209400 */
[----:B------:R-:W-:Y:S02]  /*06e0*/  SHF.R.U32.HI R7, RZ, 0x5, R100 ;  /* 0x00000005ff077819 */ /* 0x000fe40000011664 */
[----:B------:R-:W-:Y:S02]  /*06f0*/  CS2R R76, SRZ ;  /* 0x00000000004c7805 */ /* 0x000fe4000001ff00 */
[----:B------:R-:W-:-:S02]  /*0700*/  IABS R10, R88 ;  /* 0x00000058000a7213 */ /* 0x000fc40000000000 */
[----:B------:R-:W-:Y:S02]  /*0710*/  CS2R R78, SRZ ;  /* 0x00000000004e7805 */ /* 0x000fe4000001ff00 */
[----:B------:R-:W-:Y:S02]  /*0720*/  R2UR UR16, R7 ;  /* 0x00000000071072ca */ /* 0x000fe400000e0000 */
[----:B------:R-:W-:Y:S02]  /*0730*/  CS2R R80, SRZ ;  /* 0x0000000000507805 */ /* 0x000fe4000001ff00 */
[----:B------:R-:W-:Y:S01]  /*0740*/  SHF.R.U32.HI R73, RZ, 0x2, R100 ;  /* 0x00000002ff497819 */ /* 0x000fe20000011664 */
[----:B------:R-:W2:Y:S01]  /*0750*/  I2F.RP R2, R4 ;  /* 0x0000000400027306 */ /* 0x000ea20000209400 */
[----:B------:R-:W-:Y:S02]  /*0760*/  CS2R R82, SRZ ;  /* 0x0000000000527805 */ /* 0x000fe4000001ff00 */
[----:B------:R-:W-:-:S02]  /*0770*/  CS2R R84, SRZ ;  /* 0x0000000000547805 */ /* 0x000fc4000001ff00 */
[----:B------:R-:W-:-:S03]  /*0780*/  CS2R R86, SRZ ;  /* 0x0000000000567805 */ /* 0x000fc6000001ff00 */
[----:B-1----:R-:W1:Y:S01]  /*0790*/  MUFU.RCP R5, R5 ;  /* 0x0000000500057308 */ /* 0x002e620000001000 */
[----:B------:R-:W-:Y:S02]  /*07a0*/  UIADD3 UR4, UR9, UR16, URZ ;  /* 0x0000001009047290 */ /* 0x000fe4000fffe03f */
[----:B------:R-:W-:Y:S02]  /*07b0*/  ULOP3.LUT UR40, UR9, 0xf, UR16, 0xf8, !UPT ;  /* 0x0000000f09287892 */ /* 0x000fe4000f8ef810 */
[----:B------:R-:W-:-:S03]  /*07c0*/  UIADD3 UR15, UR4, 0x190, URZ ;  /* 0x00000190040f7890 */ /* 0x000fc6000fffe03f */
[----:B--2---:R-:W2:Y:S01]  /*07d0*/  MUFU.RCP R2, R2 ;  /* 0x0000000200027308 */ /* 0x004ea20000001000 */
[----:B------:R-:W-:Y:S02]  /*07e0*/  UIADD3 UR5, UR4, 0x1f0, URZ ;  /* 0x000001f004057890 */ /* 0x000fe4000fffe03f */
[----:B------:R-:W-:Y:S01]  /*07f0*/  UIADD3 UR18, UR4, 0x170, URZ ;  /* 0x0000017004127890 */ /* 0x000fe2000fffe03f */
[----:B------:R-:W-:Y:S01]  /*0800*/  IMAD.U32 R12, RZ, RZ, UR15 ;  /* 0x0000000fff0c7e24 */ /* 0x000fe2000f8e00ff */
[----:B------:R-:W-:Y:S02]  /*0810*/  ULOP3.LUT UR6, UR40, 0x1e0, URZ, 0xfc, !UPT ;  /* 0x000001e028067892 */ /* 0x000fe4000f8efc3f */
[----:B------:R-:W-:Y:S01]  /*0820*/  ULOP3.LUT UR21, UR40, 0x140, URZ, 0xfc, !UPT ;  /* 0x0000014028157892 */ /* 0x000fe2000f8efc3f */
[----:B-1----:R-:W-:Y:S01]  /*0830*/  VIADD R8, R5, 0xffffffe ;  /* 0x0ffffffe05087836 */ /* 0x002fe20000000000 */
[----:B------:R-:W-:Y:S01]  /*0840*/  IABS R19, R12 ;  /* 0x0000000c00137213 */ /* 0x000fe20000000000 */
[----:B------:R-:W-:Y:S01]  /*0850*/  IMAD.U32 R12, RZ, RZ, UR18 ;  /* 0x00000012ff0c7e24 */ /* 0x000fe2000f8e00ff */
[----:B------:R-:W-:Y:S01]  /*0860*/  ULOP3.LUT UR19, UR40, 0x160, URZ, 0xfc, !UPT ;  /* 0x0000016028137892 */ /* 0x000fe2000f8efc3f */
[----:B------:R1:W3:Y:S01]  /*0870*/  F2I.FTZ.U32.TRUNC.NTZ R9, R8 ;  /* 0x0000000800097305 */ /* 0x0002e2000021f000 */
[----:B------:R-:W-:-:S02]  /*0880*/  UIADD3 UR22, UR4, 0x130, URZ ;  /* 0x0000013004167890 */ /* 0x000fc4000fffe03f */
[----:B------:R-:W-:Y:S01]  /*0890*/  IABS R23, R12 ;  /* 0x0000000c00177213 */ /* 0x000fe20000000000 */
[----:B--2---:R-:W-:Y:S01]  /*08a0*/  VIADD R6, R2, 0xffffffe ;  /* 0x0ffffffe02067836 */ /* 0x004fe20000000000 */
[----:B------:R-:W-:Y:S01]  /*08b0*/  ULOP3.LUT UR12, UR40, 0x1c0, URZ, 0xfc, !UPT ;  /* 0x000001c0280c7892 */ /* 0x000fe2000f8efc3f */
[----:B------:R-:W-:Y:S01]  /*08c0*/  IMAD.U32 R2, RZ, RZ, UR5 ;  /* 0x00000005ff027e24 */ /* 0x000fe2000f8e00ff */
[----:B------:R-:W-:Y:S01]  /*08d0*/  ULOP3.LUT UR23, UR40, 0x120, URZ, 0xfc, !UPT ;  /* 0x0000012028177892 */ /* 0x000fe2000f8efc3f */
[----:B------:R2:W4:Y:S01]  /*08e0*/  F2I.FTZ.U32.TRUNC.NTZ R7, R6 ;  /* 0x0000000600077305 */ /* 0x000522000021f000 */
[----:B-1----:R-:W-:Y:S01]  /*08f0*/  IMAD.MOV.U32 R8, RZ, RZ, RZ ;  /* 0x000000ffff087224 */ /* 0x002fe200078e00ff */
[----:B------:R-:W-:Y:S01]  /*0900*/  UIADD3 UR7, UR4, 0x1d0, URZ ;  /* 0x000001d004077890 */ /* 0x000fe2000fffe03f */
[----:B------:R-:W-:Y:S01]  /*0910*/  IABS R2, R2 ;  /* 0x0000000200027213 */ /* 0x000fe20000000000 */
[----:B------:R-:W-:Y:S01]  /*0920*/  IMAD.U32 R12, RZ, RZ, UR21 ;  /* 0x00000015ff0c7e24 */ /* 0x000fe2000f8e00ff */
[----:B------:R-:W-:Y:S01]  /*0930*/  UIADD3 UR24, UR4, 0x110, URZ ;  /* 0x0000011004187890 */ /* 0x000fe2000fffe03f */
[----:B------:R-:W-:Y:S01]  /*0940*/  IMAD.U32 R14, RZ, RZ, UR19 ;  /* 0x00000013ff0e7e24 */ /* 0x000fe2000f8e00ff */
[----:B------:R-:W-:Y:S01]  /*0950*/  ULOP3.LUT UR25, UR40, 0x100, URZ, 0xfc, !UPT ;  /* 0x0000010028197892 */ /* 0x000fe2000f8efc3f */
[----:B---3--:R-:W-:Y:S01]  /*0960*/  IMAD.MOV R13, RZ, RZ, -R9 ;  /* 0x000000ffff0d7224 */ /* 0x008fe200078e0a09 */
[----:B------:R-:W-:Y:S01]  /*0970*/  IABS R29, R12 ;  /* 0x0000000c001d7213 */ /* 0x000fe20000000000 */
[----:B--2---:R-:W-:Y:S01]  /*0980*/  IMAD.MOV.U32 R6, RZ, RZ, RZ ;  /* 0x000000ffff067224 */ /* 0x004fe200078e00ff */
[----:B------:R-:W-:Y:S01]  /*0990*/  IABS R25, R14 ;  /* 0x0000000e00197213 */ /* 0x000fe20000000000 */
[----:B------:R-:W-:Y:S01]  /*09a0*/  IMAD R5, R13, R0, RZ ;  /* 0x000000000d057224 */ /* 0x000fe200078e02ff */
[----:B------:R-:W-:Y:S01]  /*09b0*/  UIADD3 UR13, UR4, 0x1b0, URZ ;  /* 0x000001b0040d7890 */ /* 0x000fe2000fffe03f */
[----:B------:R-:W-:Y:S01]  /*09c0*/  IMAD.MOV.U32 R13, RZ, RZ, R10 ;  /* 0x000000ffff0d7224 */ /* 0x000fe200078e000a */
[----:B------:R-:W-:Y:S01]  /*09d0*/  ULOP3.LUT UR27, UR40, 0xe0, URZ, 0xfc, !UPT ;  /* 0x000000e0281b7892 */ /* 0x000fe2000f8efc3f */
[----:B----4-:R-:W-:Y:S01]  /*09e0*/  IMAD.MOV R11, RZ, RZ, -R7 ;  /* 0x000000ffff0b7224 */ /* 0x010fe200078e0a07 */
[----:B------:R-:W-:Y:S01]  /*09f0*/  ULOP3.LUT UR14, UR40, 0x1a0, URZ, 0xfc, !UPT ;  /* 0x000001a0280e7892 */ /* 0x000fe2000f8efc3f */
[----:B------:R-:W-:Y:S01]  /*0a00*/  IMAD.HI.U32 R8, R9, R5, R8 ;  /* 0x0000000509087227 */ /* 0x000fe200078e0008 */
[----:B------:R-:W-:-:S02]  /*0a10*/  ULOP3.LUT UR29, UR40, 0xc0, URZ, 0xfc, !UPT ;  /* 0x000000c0281d7892 */ /* 0x000fc4000f8efc3f */
[----:B------:R-:W-:Y:S01]  /*0a20*/  UIADD3 UR28, UR4, 0xd0, URZ ;  /* 0x000000d0041c7890 */ /* 0x000fe2000fffe03f */
[----:B------:R-:W-:Y:S01]  /*0a30*/  IMAD.U32 R9, RZ, RZ, UR6 ;  /* 0x00000006ff097e24 */ /* 0x000fe2000f8e00ff */
[----:B------:R-:W-:Y:S01]  /*0a40*/  ULOP3.LUT UR31, UR40, 0xa0, URZ, 0xfc, !UPT ;  /* 0x000000a0281f7892 */ /* 0x000fe2000f8efc3f */
[----:B------:R-:W-:Y:S01]  /*0a50*/  IMAD R5, R11, R4, RZ ;  /* 0x000000040b057224 */ /* 0x000fe200078e02ff */
[----:B------:R-:W-:Y:S01]  /*0a60*/  ULOP3.LUT UR17, UR40, 0x180, URZ, 0xfc, !UPT ;  /* 0x0000018028117892 */ /* 0x000fe2000f8efc3f */
[----:B------:R-:W-:Y:S01]  /*0a70*/  IMAD.HI.U32 R8, R8, R13, RZ ;  /* 0x0000000d08087227 */ /* 0x000fe200078e00ff */
[----:B------:R-:W-:Y:S01]  /*0a80*/  IABS R11, R9 ;  /* 0x00000009000b7213 */ /* 0x000fe20000000000 */
[----:B------:R-:W-:Y:S02]  /*0a90*/  UIADD3 UR30, UR4, 0xb0, URZ ;  /* 0x000000b0041e7890 */ /* 0x000fe4000fffe03f */
[----:B------:R-:W-:Y:S01]  /*0aa0*/  IMAD.HI.U32 R6, R7, R5, R6 ;  /* 0x0000000507067227 */ /* 0x000fe200078e0006 */
[----:B------:R-:W-:-:S02]  /*0ab0*/  ULOP3.LUT UR33, UR40, 0x80, URZ, 0xfc, !UPT ;  /* 0x0000008028217892 */ /* 0x000fc4000f8efc3f */
[----:B------:R-:W-:Y:S01]  /*0ac0*/  UIADD3 UR20, UR4, 0x150, URZ ;  /* 0x0000015004147890 */ /* 0x000fe2000fffe03f */
[----:B------:R-:W-:Y:S01]  /*0ad0*/  IMAD.MOV.U32 R9, RZ, RZ, R2 ;  /* 0x000000ffff097224 */ /* 0x000fe200078e0002 */
[----:B------:R-:W-:Y:S01]  /*0ae0*/  UIADD3 UR26, UR4, 0xf0, URZ ;  /* 0x000000f0041a7890 */ /* 0x000fe2000fffe03f */
[----:B------:R-:W-:Y:S01]  /*0af0*/  IMAD.MOV R8, RZ, RZ, -R8 ;  /* 0x000000ffff087224 */ /* 0x000fe200078e0a08 */
[----:B------:R-:W-:Y:S01]  /*0b00*/  UIADD3 UR32, UR4, 0x90, URZ ;  /* 0x0000009004207890 */ /* 0x000fe2000fffe03f */
[C---:B------:R-:W-:Y:S01]  /*0b10*/  IMAD.HI.U32 R5, R6.reuse, R9, RZ ;  /* 0x0000000906057227 */ /* 0x040fe200078e00ff */
[----:B------:R-:W-:Y:S02]  /*0b20*/  UIADD3 UR34, UR4, 0x70, URZ ;  /* 0x0000007004227890 */ /* 0x000fe4000fffe03f */
[----:B------:R-:W-:Y:S01]  /*0b30*/  UIADD3 UR38, UR4, 0x30, URZ ;  /* 0x0000003004267890 */ /* 0x000fe2000fffe03f */
[----:B------:R-:W-:Y:S01]  /*0b40*/  IMAD.U32 R12, RZ, RZ, UR22 ;  /* 0x00000016ff0c7e24 */ /* 0x000fe2000f8e00ff */
[----:B------:R-:W-:Y:S01]  /*0b50*/  ULOP3.LUT UR35, UR40, 0x60, URZ, 0xfc, !UPT ;  /* 0x0000006028237892 */ /* 0x000fe2000f8efc3f */
[----:B------:R-:W-:Y:S01]  /*0b60*/  IMAD.U32 R10, RZ, RZ, UR12 ;  /* 0x0000000cff0a7e24 */ /* 0x000fe2000f8e00ff */
[----:B------:R-:W-:Y:S01]  /*0b70*/  ULOP3.LUT UR37, UR40, 0x40, URZ, 0xfc, !UPT ;  /* 0x0000004028257892 */ /* 0x000fe2000f8efc3f */
[----:B------:R-:W-:Y:S01]  /*0b80*/  IMAD.HI.U32 R7, R6, R11, RZ ;  /* 0x0000000b06077227 */ /* 0x000fe200078e00ff */
[----:B------:R-:W-:Y:S01]  /*0b90*/  IABS R31, R12 ;  /* 0x0000000c001f7213 */ /* 0x000fe20000000000 */
[----:B------:R-:W-:Y:S01]  /*0ba0*/  UIADD3 UR36, UR4, 0x50, URZ ;  /* 0x0000005004247890 */ /* 0x000fe2000fffe03f */
[----:B------:R-:W-:Y:S01]  /*0bb0*/  IABS R10, R10 ;  /* 0x0000000a000a7213 */ /* 0x000fe20000000000 */
[----:B------:R-:W-:Y:S01]  /*0bc0*/  IMAD.U32 R14, RZ, RZ, UR23 ;  /* 0x00000017ff0e7e24 */ /* 0x000fe2000f8e00ff */
[----:B------:R-:W-:Y:S01]  /*0bd0*/  ULOP3.LUT UR39, UR40, 0x20, URZ, 0xfc, !UPT ;  /* 0x0000002028277892 */ /* 0x000fe2000f8efc3f */
[C---:B------:R-:W-:Y:S01]  /*0be0*/  IMAD R2, R0.reuse, R8, R13 ;  /* 0x0000000800027224 */ /* 0x040fe200078e020d */
[----:B------:R-:W-:Y:S01]  /*0bf0*/  UIADD3 UR4, UR4, 0x10, URZ ;  /* 0x0000001004047890 */ /* 0x000fe2000fffe03f */
[----:B------:R-:W-:Y:S01]  /*0c00*/  IMAD.U32 R8, RZ, RZ, UR7 ;  /* 0x00000007ff087e24 */ /* 0x000fe2000f8e00ff */
[----:B------:R-:W-:Y:S01]  /*0c10*/  IABS R33, R14 ;  /* 0x0000000e00217213 */ /* 0x000fe20000000000 */
[----:B------:R-:W-:Y:S01]  /*0c20*/  IMAD.MOV R5, RZ, RZ, -R5 ;  /* 0x000000ffff057224 */ /* 0x000fe200078e0a05 */
[----:B------:R-:W-:Y:S01]  /*0c30*/  ISETP.GT.U32.AND P0, PT, R0, R2, PT ;  /* 0x000000020000720c */ /* 0x000fe20003f04070 */
[----:B------:R-:W-:Y:S01]  /*0c40*/  IMAD.MOV R7, RZ, RZ, -R7 ;  /* 0x000000ffff077224 */ /* 0x000fe200078e0a07 */
[----:B------:R-:W-:Y:S01]  /*0c50*/  IABS R13, R8 ;  /* 0x00000008000d7213 */ /* 0x000fe20000000000 */
[----:B------:R-:W-:-:S02]  /*0c60*/  IMAD.U32 R12, RZ, RZ, UR24 ;  /* 0x00000018ff0c7e24 */ /* 0x000fc4000f8e00ff */
[C---:B------:R-:W-:Y:S02]  /*0c70*/  IMAD R5, R4.reuse, R5, R9 ;  /* 0x0000000504057224 */ /* 0x040fe400078e0209 */
[----:B------:R-:W-:Y:S01]  /*0c80*/  IMAD.U32 R14, RZ, RZ, UR25 ;  /* 0x00000019ff0e7e24 */ /* 0x000fe2000f8e00ff */
[----:B------:R-:W-:Y:S01]  /*0c90*/  IABS R35, R12 ;  /* 0x0000000c00237213 */ /* 0x000fe20000000000 */
[----:B------:R-:W-:Y:S01]  /*0ca0*/  IMAD.U32 R9, RZ, RZ, UR13 ;  /* 0x0000000dff097e24 */ /* 0x000fe2000f8e00ff */
[C---:B------:R-:W-:Y:S01]  /*0cb0*/  ISETP.GT.U32.AND P3, PT, R4.reuse, R5, PT ;  /* 0x000000050400720c */ /* 0x040fe20003f64070 */
[C---:B------:R-:W-:Y:S01]  /*0cc0*/  IMAD R7, R4.reuse, R7, R11 ;  /* 0x0000000704077224 */ /* 0x040fe200078e020b */
[----:B------:R-:W-:Y:S01]  /*0cd0*/  IABS R37, R14 ;  /* 0x0000000e00257213 */ /* 0x000fe20000000000 */
[----:B------:R-:W-:Y:S01]  /*0ce0*/  IMAD.MOV.U32 R11, RZ, RZ, R10 ;  /* 0x000000ffff0b7224 */ /* 0x000fe200078e000a */
[----:B------:R-:W-:Y:S01]  /*0cf0*/  IABS R15, R9 ;  /* 0x00000009000f7213 */ /* 0x000fe20000000000 */
[----:B------:R-:W-:Y:S01]  /*0d00*/  IMAD.U32 R12, RZ, RZ, UR27 ;  /* 0x0000001bff0c7e24 */ /* 0x000fe2000f8e00ff */
[----:B------:R-:W-:Y:S01]  /*0d10*/  ISETP.GT.U32.AND P4, PT, R4, R7, PT ;  /* 0x000000070400720c */ /* 0x000fe20003f84070 */
[----:B------:R-:W-:-:S02]  /*0d20*/  IMAD.U32 R10, RZ, RZ, UR14 ;  /* 0x0000000eff0a7e24 */ /* 0x000fc4000f8e00ff */
[C---:B------:R-:W-:Y:S01]  /*0d30*/  IMAD.HI.U32 R8, R6.reuse, R13, RZ ;  /* 0x0000000d06087227 */ /* 0x040fe200078e00ff */
[----:B------:R-:W-:Y:S02]  /*0d40*/  IABS R41, R12 ;  /* 0x0000000c00297213 */ /* 0x000fe40000000000 */
[----:B------:R-:W-:Y:S01]  /*0d50*/  IABS R17, R10 ;  /* 0x0000000a00117213 */ /* 0x000fe20000000000 */
[----:B------:R-:W-:Y:S02]  /*0d60*/  IMAD.U32 R14, RZ, RZ, UR29 ;  /* 0x0000001dff0e7e24 */ /* 0x000fe4000f8e00ff */
[----:B------:R-:W-:-:S03]  /*0d70*/  IMAD.HI.U32 R9, R6, R11, RZ ;  /* 0x0000000b06097227 */ /* 0x000fc600078e00ff */
[----:B------:R-:W-:Y:S01]  /*0d80*/  IABS R47, R14 ;  /* 0x0000000e002f7213 */ /* 0x000fe20000000000 */
[----:B------:R-:W-:Y:S02]  /*0d90*/  IMAD.MOV R8, RZ, RZ, -R8 ;  /* 0x000000ffff087224 */ /* 0x000fe400078e0a08 */
[----:B------:R-:W-:Y:S02]  /*0da0*/  IMAD.U32 R12, RZ, RZ, UR28 ;  /* 0x0000001cff0c7e24 */ /* 0x000fe4000f8e00ff */
[----:B------:R-:W-:Y:S02]  /*0db0*/  IMAD.MOV R10, RZ, RZ, -R9 ;  /* 0x000000ffff0a7224 */ /* 0x000fe400078e0a09 */
[----:B------:R-:W-:Y:S01]  /*0dc0*/  IMAD.U32 R14, RZ, RZ, UR31 ;  /* 0x0000001fff0e7e24 */ /* 0x000fe2000f8e00ff */
[----:B------:R-:W-:Y:S01]  /*0dd0*/  IABS R43, R12 ;  /* 0x0000000c002b7213 */ /* 0x000fe20000000000 */
[----:B------:R-:W-:Y:S02]  /*0de0*/  IMAD R9, R4, R8, R13 ;  /* 0x0000000804097224 */ /* 0x000fe400078e020d */
[----:B------:R-:W-:Y:S01]  /*0df0*/  IMAD.HI.U32 R8, R6, R15, RZ ;  /* 0x0000000f06087227 */ /* 0x000fe200078e00ff */
[----:B------:R-:W-:-:S03]  /*0e00*/  IABS R51, R14 ;  /* 0x0000000e00337213 */ /* 0x000fc60000000000 */
[----:B------:R-:W-:Y:S02]  /*0e10*/  IMAD R11, R4, R10, R11 ;  /* 0x0000000a040b7224 */ /* 0x000fe400078e020b */
[----:B------:R-:W-:Y:S02]  /*0e20*/  IMAD.U32 R13, RZ, RZ, UR17 ;  /* 0x00000011ff0d7e24 */ /* 0x000fe4000f8e00ff */
[----:B------:R-:W-:-:S03]  /*0e30*/  IMAD.HI.U32 R10, R6, R17, RZ ;  /* 0x00000011060a7227 */ /* 0x000fc600078e00ff */
[----:B------:R-:W-:Y:S01]  /*0e40*/  IABS R21, R13 ;  /* 0x0000000d00157213 */ /* 0x000fe20000000000 */
[----:B------:R-:W-:Y:S02]  /*0e50*/  IMAD.U32 R12, RZ, RZ, UR30 ;  /* 0x0000001eff0c7e24 */ /* 0x000fe4000f8e00ff */
[----:B------:R-:W-:Y:S02]  /*0e60*/  IMAD.U32 R14, RZ, RZ, UR40 ;  /* 0x00000028ff0e7e24 */ /* 0x000fe4000f8e00ff */
[----:B------:R-:W-:Y:S01]  /*0e70*/  IMAD.MOV R8, RZ, RZ, -R8 ;  /* 0x000000ffff087224 */ /* 0x000fe200078e0a08 */
[----:B------:R-:W-:Y:S01]  /*0e80*/  IABS R49, R12 ;  /* 0x0000000c00317213 */ /* 0x000fe20000000000 */
[----:B------:R-:W-:Y:S01]  /*0e90*/  IMAD.MOV R10, RZ, RZ, -R10 ;  /* 0x000000ffff0a7224 */ /* 0x000fe200078e0a0a */
[----:B------:R-:W-:Y:S01]  /*0ea0*/  IABS R69, R14 ;  /* 0x0000000e00457213 */ /* 0x000fe20000000000 */
[----:B------:R-:W-:Y:S02]  /*0eb0*/  IMAD.U32 R12, RZ, RZ, UR33 ;  /* 0x00000021ff0c7e24 */ /* 0x000fe4000f8e00ff */
[----:B------:R-:W-:-:S02]  /*0ec0*/  IMAD R13, R4, R8, R15 ;  /* 0x00000008040d7224 */ /* 0x000fc400078e020f */
[----:B------:R-:W-:Y:S01]  /*0ed0*/  IMAD.HI.U32 R8, R6, R19, RZ ;  /* 0x0000001306087227 */ /* 0x000fe200078e00ff */
[----:B------:R-:W-:Y:S02]  /*0ee0*/  IABS R55, R12 ;  /* 0x0000000c00377213 */ /* 0x000fe40000000000 */
[C---:B------:R-:W-:Y:S01]  /*0ef0*/  ISETP.GT.U32.AND P6, PT, R4.reuse, R13, PT ;  /* 0x0000000d0400720c */ /* 0x040fe20003fc4070 */
[----:B------:R-:W-:Y:S02]  /*0f00*/  IMAD R15, R4, R10, R17 ;  /* 0x0000000a040f7224 */ /* 0x000fe400078e0211 */
[----:B------:R-:W-:-:S03]  /*0f10*/  IMAD.HI.U32 R10, R6, R21, RZ ;  /* 0x00000015060a7227 */ /* 0x000fc600078e00ff */
[----:B------:R-:W-:Y:S01]  /*0f20*/  ISETP.GT.U32.AND P5, PT, R4, R15, PT ;  /* 0x0000000f0400720c */ /* 0x000fe20003fa4070 */
[----:B------:R-:W-:Y:S02]  /*0f30*/  IMAD.MOV R8, RZ, RZ, -R8 ;  /* 0x000000ffff087224 */ /* 0x000fe400078e0a08 */
[----:B------:R-:W-:-:S04]  /*0f40*/  IMAD.HI.U32 R12, R6, R69, RZ ;  /* 0x00000045060c7227 */ /* 0x000fc800078e00ff */
[----:B------:R-:W-:Y:S02]  /*0f50*/  IMAD.MOV R10, RZ, RZ, -R10 ;  /* 0x000000ffff0a7224 */ /* 0x000fe400078e0a0a */
[C---:B------:R-:W-:Y:S02]  /*0f60*/  IMAD R17, R4.reuse, R8, R19 ;  /* 0x0000000804117224 */ /* 0x040fe400078e0213 */
[----:B------:R-:W-:Y:S02]  /*0f70*/  IMAD.MOV R12, RZ, RZ, -R12 ;  /* 0x000000ffff0c7224 */ /* 0x000fe400078e0a0c */
[C---:B------:R-:W-:Y:S02]  /*0f80*/  IMAD R19, R4.reuse, R10, R21 ;  /* 0x0000000a04137224 */ /* 0x040fe400078e0215 */
[----:B------:R-:W-:Y:S02]  /*0f90*/  IMAD.U32 R10, RZ, RZ, UR20 ;  /* 0x00000014ff0a7e24 */ /* 0x000fe4000f8e00ff */
[----:B------:R-:W-:-:S02]  /*0fa0*/  IMAD R69, R4, R12, R69 ;  /* 0x0000000c04457224 */ /* 0x000fc400078e0245 */
[----:B------:R-:W-:Y:S01]  /*0fb0*/  IMAD.HI.U32 R8, R6, R23, RZ ;  /* 0x0000001706087227 */ /* 0x000fe200078e00ff */
[----:B------:R-:W-:-:S03]  /*0fc0*/  IABS R27, R10 ;  /* 0x0000000a001b7213 */ /* 0x000fc60000000000 */
[----:B------:R-:W-:-:S04]  /*0fd0*/  IMAD.HI.U32 R10, R6, R25, RZ ;  /* 0x00000019060a7227 */ /* 0x000fc800078e00ff */
[----:B------:R-:W-:Y:S01]  /*0fe0*/  @!P0 IMAD.IADD R2, R2, 0x1, -R0 ;  /* 0x0000000102028824 */ /* 0x000fe200078e0a00 */
[----:B------:R-:W-:Y:S01]  /*0ff0*/  ISETP.GT.U32.AND P0, PT, R4, R69, PT ;  /* 0x000000450400720c */ /* 0x000fe20003f04070 */
[----:B------:R-:W-:Y:S02]  /*1000*/  IMAD.MOV R8, RZ, RZ, -R8 ;  /* 0x000000ffff087224 */ /* 0x000fe400078e0a08 */
[----:B------:R-:W-:Y:S01]  /*1010*/  IMAD.MOV R10, RZ, RZ, -R10 ;  /* 0x000000ffff0a7224 */ /* 0x000fe200078e0a0a */
[----:B------:R-:W-:Y:S01]  /*1020*/  ISETP.GT.U32.AND P1, PT, R0, R2, PT ;  /* 0x000000020000720c */ /* 0x000fe20003f24070 */
[----:B------:R-:W-:Y:S02]  /*1030*/  IMAD R21, R4, R8, R23 ;  /* 0x0000000804157224 */ /* 0x000fe400078e0217 */
[----:B------:R-:W-:-:S04]  /*1040*/  IMAD.HI.U32 R8, R6, R27, RZ ;  /* 0x0000001b06087227 */ /* 0x000fc800078e00ff */
[----:B------:R-:W-:Y:S02]  /*1050*/  IMAD R23, R4, R10, R25 ;  /* 0x0000000a04177224 */ /* 0x000fe400078e0219 */
[----:B------:R-:W-:-:S04]  /*1060*/  IMAD.HI.U32 R10, R6, R29, RZ ;  /* 0x0000001d060a7227 */ /* 0x000fc800078e00ff */
[----:B------:R-:W-:Y:S02]  /*1070*/  IMAD.MOV R8, RZ, RZ, -R8 ;  /* 0x000000ffff087224 */ /* 0x000fe400078e0a08 */
[----:B------:R-:W-:Y:S02]  /*1080*/  IMAD.MOV R10, RZ, RZ, -R10 ;  /* 0x000000ffff0a7224 */ /* 0x000fe400078e0a0a */
[----:B------:R-:W-:Y:S01]  /*1090*/  @!P0 IMAD.IADD R69, R69, 0x1, -R4 ;  /* 0x0000000145458824 */ /* 0x000fe200078e0a04 */
[C---:B------:R-:W-:Y:S01]  /*10a0*/  ISETP.GT.U32.AND P0, PT, R4.reuse, R11, PT ;  /* 0x0000000b0400720c */ /* 0x040fe20003f04070 */
[----:B------:R-:W-:Y:S02]  /*10b0*/  IMAD R25, R4, R8, R27 ;  /* 0x0000000804197224 */ /* 0x000fe400078e021b */
[----:B------:R-:W-:Y:S01]  /*10c0*/  IMAD.HI.U32 R8, R6, R31, RZ ;  /* 0x0000001f06087227 */ /* 0x000fe200078e00ff */
[----:B------:R-:W-:-:S03]  /*10d0*/  ISETP.GT.U32.AND P2, PT, R4, R69, PT ;  /* 0x000000450400720c */ /* 0x000fc60003f44070 */
[----:B------:R-:W-:Y:S02]  /*10e0*/  IMAD R27, R4, R10, R29 ;  /* 0x0000000a041b7224 */ /* 0x000fe400078e021d */
[----:B------:R-:W-:-:S04]  /*10f0*/  IMAD.HI.U32 R10, R6, R33, RZ ;  /* 0x00000021060a7227 */ /* 0x000fc800078e00ff */
[----:B------:R-:W-:Y:S02]  /*1100*/  IMAD.MOV R8, RZ, RZ, -R8 ;  /* 0x000000ffff087224 */ /* 0x000fe400078e0a08 */
[----:B------:R-:W-:Y:S02]  /*1110*/  IMAD.MOV R10, RZ, RZ, -R10 ;  /* 0x000000ffff0a7224 */ /* 0x000fe400078e0a0a */
[----:B------:R-:W-:Y:S01]  /*1120*/  @!P1 IMAD.IADD R2, R2, 0x1, -R0 ;  /* 0x0000000102029824 */ /* 0x000fe200078e0a00 */
[C---:B------:R-:W-:Y:S01]  /*1130*/  ISETP.GT.U32.AND P1, PT, R4.reuse, R9, PT ;  /* 0x000000090400720c */ /* 0x040fe20003f24070 */
[C---:B------:R-:W-:Y:S02]  /*1140*/  IMAD R29, R4.reuse, R8, R31 ;  /* 0x00000008041d7224 */ /* 0x040fe400078e021f */
[----:B------:R-:W-:Y:S02]  /*1150*/  IMAD R31, R4, R10, R33 ;  /* 0x0000000a041f7224 */ /* 0x000fe400078e0221 */
[----:B------:R-:W-:-:S02]  /*1160*/  IMAD.U32 R10, RZ, RZ, UR26 ;  /* 0x0000001aff0a7e24 */ /* 0x000fc4000f8e00ff */
[----:B------:R-:W-:-:S03]  /*1170*/  IMAD.HI.U32 R8, R6, R35, RZ ;  /* 0x0000002306087227 */ /* 0x000fc600078e00ff */
[----:B------:R-:W-:Y:S01]  /*1180*/  IABS R39, R10 ;  /* 0x0000000a00277213 */ /* 0x000fe20000000000 */
[----:B------:R-:W-:Y:S01]  /*1190*/  @!P2 IMAD.IADD R69, R69, 0x1, -R4 ;  /* 0x000000014545a824 */ /* 0x000fe200078e0a04 */
[----:B------:R-:W-:Y:S01]  /*11a0*/  ISETP.GT.U32.AND P2, PT, R4, R17, PT ;  /* 0x000000110400720c */ /* 0x000fe20003f44070 */
[----:B------:R-:W-:-:S04]  /*11b0*/  IMAD.HI.U32 R10, R6, R37, RZ ;  /* 0x00000025060a7227 */ /* 0x000fc800078e00ff */
[----:B------:R-:W-:Y:S02]  /*11c0*/  IMAD.MOV R8, RZ, RZ, -R8 ;  /* 0x000000ffff087224 */ /* 0x000fe400078e0a08 */
[----:B------:R-:W-:Y:S01]  /*11d0*/  @!P4 IMAD.IADD R7, R7, 0x1, -R4 ;  /* 0x000000010707c824 */ /* 0x000fe200078e0a04 */
[C---:B------:R-:W-:Y:S01]  /*11e0*/  ISETP.GT.U32.AND P4, PT, R4.reuse, R21, PT ;  /* 0x000000150400720c */ /* 0x040fe20003f84070 */
[----:B------:R-:W-:Y:S02]  /*11f0*/  IMAD.MOV R10, RZ, RZ, -R10 ;  /* 0x000000ffff0a7224 */ /* 0x000fe400078e0a0a */
[--C-:B------:R-:W-:Y:S01]  /*1200*/  @!P3 IMAD.IADD R5, R5, 0x1, -R4.reuse ;  /* 0x000000010505b824 */ /* 0x100fe200078e0a04 */
[C---:B------:R-:W-:Y:S01]  /*1210*/  ISETP.GT.U32.AND P3, PT, R4.reuse, R19, PT ;  /* 0x000000130400720c */ /* 0x040fe20003f64070 */
[----:B------:R-:W-:Y:S01]  /*1220*/  @!P1 IMAD.IADD R9, R9, 0x1, -R4 ;  /* 0x0000000109099824 */ /* 0x000fe200078e0a04 */
[C---:B------:R-:W-:Y:S01]  /*1230*/  ISETP.GT.U32.AND P1, PT, R4.reuse, R23, PT ;  /* 0x000000170400720c */ /* 0x040fe20003f24070 */
[----:B------:R-:W-:-:S02]  /*1240*/  IMAD R33, R4, R8, R35 ;  /* 0x0000000804217224 */ /* 0x000fc400078e0223 */
[----:B------:R-:W-:-:S04]  /*1250*/  IMAD.HI.U32 R8, R6, R39, RZ ;  /* 0x0000002706087227 */ /* 0x000fc800078e00ff */
[----:B------:R-:W-:Y:S02]  /*1260*/  IMAD R35, R4, R10, R37 ;  /* 0x0000000a04237224 */ /* 0x000fe400078e0225 */
[----:B------:R-:W-:-:S04]  /*1270*/  IMAD.HI.U32 R10, R6, R41, RZ ;  /* 0x00000029060a7227 */ /* 0x000fc800078e00ff */
[----:B------:R-:W-:Y:S02]  /*1280*/  IMAD.MOV R8, RZ, RZ, -R8 ;  /* 0x000000ffff087224 */ /* 0x000fe400078e0a08 */
[----:B------:R-:W-:Y:S02]  /*1290*/  IMAD.MOV R10, RZ, RZ, -R10 ;  /* 0x000000ffff0a7224 */ /* 0x000fe400078e0a0a */
[--C-:B------:R-:W-:Y:S01]  /*12a0*/  @!P6 IMAD.IADD R13, R13, 0x1, -R4.reuse ;  /* 0x000000010d0de824 */ /* 0x100fe200078e0a04 */
[C---:B------:R-:W-:Y:S01]  /*12b0*/  ISETP.GT.U32.AND P6, PT, R4.reuse, R5, PT ;  /* 0x000000050400720c */ /* 0x040fe20003fc4070 */
[--C-:B------:R-:W-:Y:S01]  /*12c0*/  @!P2 IMAD.IADD R17, R17, 0x1, -R4.reuse ;  /* 0x000000011111a824 */ /* 0x100fe200078e0a04 */
[C---:B------:R-:W-:Y:S01]  /*12d0*/  ISETP.GT.U32.AND P2, PT, R4.reuse, R9, PT ;  /* 0x000000090400720c */ /* 0x040fe20003f44070 */
[--C-:B------:R-:W-:Y:S01]  /*12e0*/  @!P0 IMAD.IADD R11, R11, 0x1, -R4.reuse ;  /* 0x000000010b0b8824 */ /* 0x100fe200078e0a04 */
[C---:B------:R-:W-:Y:S01]  /*12f0*/  ISETP.GT.U32.AND P0, PT, R4.reuse, R25, PT ;  /* 0x000000190400720c */ /* 0x040fe20003f04070 */
[----:B------:R-:W-:Y:S01]  /*1300*/  @!P5 IMAD.IADD R15, R15, 0x1, -R4 ;  /* 0x000000010f0fd824 */ /* 0x000fe200078e0a04 */
[C---:B------:R-:W-:Y:S01]  /*1310*/  ISETP.GT.U32.AND P5, PT, R4.reuse, R7, PT ;  /* 0x000000070400720c */ /* 0x040fe20003fa4070 */
[----:B------:R-:W-:-:S02]  /*1320*/  IMAD R37, R4, R8, R39 ;  /* 0x0000000804257224 */ /* 0x000fc400078e0227 */
[----:B------:R-:W-:-:S04]  /*1330*/  IMAD.HI.U32 R8, R6, R43, RZ ;  /* 0x0000002b06087227 */ /* 0x000fc800078e00ff */
[C---:B------:R-:W-:Y:S02]  /*1340*/  IMAD R39, R4.reuse, R10, R41 ;  /* 0x0000000a04277224 */ /* 0x040fe400078e0229 */
[----:B------:R-:W-:Y:S01]  /*1350*/  @!P4 IMAD.IADD R21, R21, 0x1, -R4 ;  /* 0x000000011515c824 */ /* 0x000fe200078e0a04 */
[----:B------:R-:W-:Y:S01]  /*1360*/  ISETP.GT.U32.AND P4, PT, R4, R13, PT ;  /* 0x0000000d0400720c */ /* 0x000fe20003f84070 */
[----:B------:R-:W-:-:S04]  /*1370*/  IMAD.HI.U32 R10, R6, R47, RZ ;  /* 0x0000002f060a7227 */ /* 0x000fc800078e00ff */
[--C-:B------:R-:W-:Y:S01]  /*1380*/  @!P3 IMAD.IADD R19, R19, 0x1, -R4.reuse ;  /* 0x000000011313b824 */ /* 0x100fe200078e0a04 */
[C---:B------:R-:W-:Y:S01]  /*1390*/  ISETP.GT.U32.AND P3, PT, R4.reuse, R11, PT ;  /* 0x0000000b0400720c */ /* 0x040fe20003f64070 */
[----:B------:R-:W-:Y:S01]  /*13a0*/  @!P1 IMAD.IADD R23, R23, 0x1, -R4 ;  /* 0x0000000117179824 */ /* 0x000fe200078e0a04 */
[C---:B------:R-:W-:Y:S01]  /*13b0*/  ISETP.GT.U32.AND P1, PT, R4.reuse, R15, PT ;  /* 0x0000000f0400720c */ /* 0x040fe20003f24070 */
[----:B------:R-:W-:Y:S02]  /*13c0*/  IMAD.MOV R8, RZ, RZ, -R8 ;  /* 0x000000ffff087224 */ /* 0x000fe400078e0a08 */
[----:B------:R-:W-:Y:S02]  /*13d0*/  IMAD.MOV R10, RZ, RZ, -R10 ;  /* 0x000000ffff0a7224 */ /* 0x000fe400078e0a0a */
[C---:B------:R-:W-:Y:S02]  /*13e0*/  IMAD R41, R4.reuse, R8, R43 ;  /* 0x0000000804297224 */ /* 0x040fe400078e022b */
[----:B------:R-:W-:-:S02]  /*13f0*/  IMAD R43, R4, R10, R47 ;  /* 0x0000000a042b7224 */ /* 0x000fc400078e022f */
[----:B------:R-:W-:Y:S02]  /*1400*/  IMAD.U32 R10, RZ, RZ, UR32 ;  /* 0x00000020ff0a7e24 */ /* 0x000fe4000f8e00ff */
[----:B------:R-:W-:Y:S01]  /*1410*/  @!P2 IMAD.IADD R9, R9, 0x1, -R4 ;  /* 0x000000010909a824 */ /* 0x000fe200078e0a04 */
[----:B------:R-:W-:Y:S01]  /*1420*/  ISETP.GT.U32.AND P2, PT, R4, R21, PT ;  /* 0x000000150400720c */ /* 0x000fe20003f44070 */
[----:B------:R-:W-:Y:S01]  /*1430*/  IMAD.HI.U32 R8, R6, R49, RZ ;  /* 0x0000003106087227 */ /* 0x000fe200078e00ff */
[----:B------:R-:W-:-:S03]  /*1440*/  IABS R53, R10 ;  /* 0x0000000a00357213 */ /* 0x000fc60000000000 */
[--C-:B------:R-:W-:Y:S01]  /*1450*/  @!P5 IMAD.IADD R7, R7, 0x1, -R4.reuse ;  /* 0x000000010707d824 */ /* 0x100fe200078e0a04 */
[C---:B------:R-:W-:Y:S01]  /*1460*/  ISETP.GT.U32.AND P5, PT, R4.reuse, R19, PT ;  /* 0x000000130400720c */ /* 0x040fe20003fa4070 */
[----:B------:R-:W-:Y:S01]  /*1470*/  @!P4 IMAD.IADD R13, R13, 0x1, -R4 ;  /* 0x000000010d0dc824 */ /* 0x000fe200078e0a04 */
[C---:B------:R-:W-:Y:S01]  /*1480*/  ISETP.GT.U32.AND P4, PT, R4.reuse, R27, PT ;  /* 0x0000001b0400720c */ /* 0x040fe20003f84070 */
[----:B------:R-:W-:Y:S02]  /*1490*/  IMAD.MOV R8, RZ, RZ, -R8 ;  /* 0x000000ffff087224 */ /* 0x000fe400078e0a08 */
[--C-:B------:R-:W-:Y:S01]  /*14a0*/  @!P0 IMAD.IADD R25, R25, 0x1, -R4.reuse ;  /* 0x0000000119198824 */ /* 0x100fe200078e0a04 */
[C---:B------:R-:W-:Y:S01]  /*14b0*/  ISETP.GT.U32.AND P0, PT, R4.reuse, R17, PT ;  /* 0x000000110400720c */ /* 0x040fe20003f04070 */
[--C-:B------:R-:W-:Y:S01]  /*14c0*/  @!P3 IMAD.IADD R11, R11, 0x1, -R4.reuse ;  /* 0x000000010b0bb824 */ /* 0x100fe200078e0a04 */
[C---:B------:R-:W-:Y:S01]  /*14d0*/  ISETP.GT.U32.AND P3, PT, R4.reuse, R23, PT ;  /* 0x000000170400720c */ /* 0x040fe20003f64070 */
[----:B------:R-:W-:Y:S01]  /*14e0*/  @!P1 IMAD.IADD R15, R15, 0x1, -R4 ;  /* 0x000000010f0f9824 */ /* 0x000fe200078e0a04 */
[----:B------:R-:W-:Y:S01]  /*14f0*/  ISETP.GT.U32.AND P1, PT, R4, R29, PT ;  /* 0x0000001d0400720c */ /* 0x000fe20003f24070 */
[----:B------:R-:W-:-:S04]  /*1500*/  IMAD.HI.U32 R10, R6, R51, RZ ;  /* 0x00000033060a7227 */ /* 0x000fc800078e00ff */
[----:B------:R-:W-:Y:S02]  /*1510*/  IMAD R47, R4, R8, R49 ;  /* 0x00000008042f7224 */ /* 0x000fe400078e0231 */
[----:B------:R-:W-:Y:S02]  /*1520*/  IMAD.MOV R10, RZ, RZ, -R10 ;  /* 0x000000ffff0a7224 */ /* 0x000fe400078e0a0a */
[----:B------:R-:W-:-:S04]  /*1530*/  IMAD.HI.U32 R8, R6, R53, RZ ;  /* 0x0000003506087227 */ /* 0x000fc800078e00ff */
[C---:B------:R-:W-:Y:S02]  /*1540*/  IMAD R49, R4.reuse, R10, R51 ;  /* 0x0000000a04317224 */ /* 0x040fe400078e0233 */
[----:B------:R-:W-:Y:S02]  /*1550*/  IMAD.MOV R8, RZ, RZ, -R8 ;  /* 0x000000ffff087224 */ /* 0x000fe400078e0a08 */
[----:B------:R-:W-:Y:S01]  /*1560*/  @!P2 IMAD.IADD R21, R21, 0x1, -R4 ;  /* 0x000000011515a824 */ /* 0x000fe200078e0a04 */
[----:B------:R-:W-:Y:S01]  /*1570*/  ISETP.GT.U32.AND P2, PT, R4, R35, PT ;  /* 0x000000230400720c */ /* 0x000fe20003f44070 */
[----:B------:R-:W-:-:S04]  /*1580*/  IMAD.HI.U32 R10, R6, R55, RZ ;  /* 0x00000037060a7227 */ /* 0x000fc800078e00ff */
[--C-:B------:R-:W-:Y:S01]  /*1590*/  @!P5 IMAD.IADD R19, R19, 0x1, -R4.reuse ;  /* 0x000000011313d824 */ /* 0x100fe200078e0a04 */
[C---:B------:R-:W-:Y:S01]  /*15a0*/  ISETP.GT.U32.AND P5, PT, R4.reuse, R33, PT ;  /* 0x000000210400720c */ /* 0x040fe20003fa4070 */
[C---:B------:R-:W-:Y:S02]  /*15b0*/  IMAD R51, R4.reuse, R8, R53 ;  /* 0x0000000804337224 */ /* 0x040fe400078e0235 */
[----:B------:R-:W-:Y:S01]  /*15c0*/  @!P4 IMAD.IADD R27, R27, 0x1, -R4 ;  /* 0x000000011b1bc824 */ /* 0x000fe200078e0a04 */
[C---:B------:R-:W-:Y:S01]  /*15d0*/  ISETP.GT.U32.AND P4, PT, R4.reuse, R39, PT ;  /* 0x000000270400720c */ /* 0x040fe20003f84070 */
[----:B------:R-:W-:Y:S02]  /*15e0*/  IMAD.MOV R10, RZ, RZ, -R10 ;  /* 0x000000ffff0a7224 */ /* 0x000fe400078e0a0a */
[----:B------:R-:W-:Y:S02]  /*15f0*/  IMAD.U32 R8, RZ, RZ, UR34 ;  /* 0x00000022ff087e24 */ /* 0x000fe4000f8e00ff */
[--C-:B------:R-:W-:Y:S01]  /*1600*/  @!P0 IMAD.IADD R17, R17, 0x1, -R4.reuse ;  /* 0x0000000111118824 */ /* 0x100fe200078e0a04 */
[C---:B------:R-:W-:Y:S01]  /*1610*/  ISETP.GT.U32.AND P0, PT, R4.reuse, R31, PT ;  /* 0x0000001f0400720c */ /* 0x040fe20003f04070 */
[--C-:B------:R-:W-:Y:S01]  /*1620*/  @!P3 IMAD.IADD R23, R23, 0x1, -R4.reuse ;  /* 0x000000011717b824 */ /* 0x100fe200078e0a04 */
[C---:B------:R-:W-:Y:S01]  /*1630*/  ISETP.GT.U32.AND P3, PT, R4.reuse, R37, PT ;  /* 0x000000250400720c */ /* 0x040fe20003f64070 */
[----:B------:R-:W-:Y:S01]  /*1640*/  @!P1 IMAD.IADD R29, R29, 0x1, -R4 ;  /* 0x000000011d1d9824 */ /* 0x000fe200078e0a04 */
[C---:B------:R-:W-:Y:S01]  /*1650*/  ISETP.GT.U32.AND P1, PT, R4.reuse, R41, PT ;  /* 0x000000290400720c */ /* 0x040fe20003f24070 */
[----:B------:R-:W-:Y:S01]  /*1660*/  IMAD R53, R4, R10, R55 ;  /* 0x0000000a04357224 */ /* 0x000fe200078e0237 */
[----:B------:R-:W-:Y:S01]  /*1670*/  IABS R55, R8 ;  /* 0x0000000800377213 */ /* 0x000fe20000000000 */
[----:B------:R-:W-:-:S02]  /*1680*/  IMAD.U32 R16, RZ, RZ, UR38 ;  /* 0x00000026ff107e24 */ /* 0x000fc4000f8e00ff */
[----:B------:R-:W-:Y:S02]  /*1690*/  @!P2 IMAD.IADD R35, R35, 0x1, -R4 ;  /* 0x000000012323a824 */ /* 0x000fe400078e0a04 */
[----:B------:R-:W-:Y:S01]  /*16a0*/  IMAD.U32 R10, RZ, RZ, UR35 ;  /* 0x00000023ff0a7e24 */ /* 0x000fe2000f8e00ff */
[----:B------:R-:W-:Y:S01]  /*16b0*/  IABS R63, R16 ;  /* 0x00000010003f7213 */ /* 0x000fe20000000000 */
[----:B------:R-:W-:-:S03]  /*16c0*/  IMAD.HI.U32 R8, R6, R55, RZ ;  /* 0x0000003706087227 */ /* 0x000fc600078e00ff */
[----:B------:R-:W-:Y:S01]  /*16d0*/  IABS R57, R10 ;  /* 0x0000000a00397213 */ /* 0x000fe20000000000 */
        /* <DEDUP_REMOVED lines=11> */
[----:B------:R-:W-:-:S03]  /*1790*/  IMAD.HI.U32 R8, R6, R63, RZ ;  /* 0x0000003f06087227 */ /* 0x000fc600078e00ff */
[----:B------:R-:W-:Y:S01]  /*17a0*/  ISETP.GT.U32.AND P1, PT, R4, R41, PT ;  /* 0x000000290400720c */ /* 0x000fe20003f24070 */
[----:B------:R-:W-:Y:S02]  /*17b0*/  IMAD.MOV R8, RZ, RZ, -R8 ;  /* 0x000000ffff087224 */ /* 0x000fe400078e0a08 */
[----:B------:R-:W-:Y:S02]  /*17c0*/  IMAD.U32 R14, RZ, RZ, UR37 ;  /* 0x00000025ff0e7e24 */ /* 0x000fe4000f8e00ff */
[----:B------:R-:W-:-:S03]  /*17d0*/  IMAD.HI.U32 R10, R6, R57, RZ ;  /* 0x00000039060a7227 */ /* 0x000fc600078e00ff */
[----:B------:R-:W-:Y:S01]  /*17e0*/  IABS R61, R14 ;  /* 0x0000000e003d7213 */ /* 0x000fe20000000000 */
[----:B------:R-:W-:Y:S02]  /*17f0*/  IMAD.U32 R12, RZ, RZ, UR36 ;  /* 0x00000024ff0c7e24 */ /* 0x000fe4000f8e00ff */
[C---:B------:R-:W-:Y:S02]  /*1800*/  IMAD R63, R4.reuse, R8, R63 ;  /* 0x00000008043f7224 */ /* 0x040fe400078e023f */
[----:B------:R-:W-:Y:S01]  /*1810*/  IMAD.U32 R0, RZ, RZ, UR39 ;  /* 0x00000027ff007e24 */ /* 0x000fe2000f8e00ff */
[----:B------:R-:W-:Y:S01]  /*1820*/  IABS R59, R12 ;  /* 0x0000000c003b7213 */ /* 0x000fe20000000000 */
[----:B------:R-:W-:Y:S02]  /*1830*/  IMAD.MOV R10, RZ, RZ, -R10 ;  /* 0x000000ffff0a7224 */ /* 0x000fe400078e0a0a */
[----:B------:R-:W-:Y:S01]  /*1840*/  IMAD.U32 R8, RZ, RZ, UR4 ;  /* 0x00000004ff087e24 */ /* 0x000fe2000f8e00ff */
[----:B------:R-:W-:Y:S01]  /*1850*/  IABS R65, R0 ;  /* 0x0000000000417213 */ /* 0x000fe20000000000 */
[--C-:B------:R-:W-:Y:S01]  /*1860*/  @!P4 IMAD.IADD R35, R35, 0x1, -R4.reuse ;  /* 0x000000012323c824 */ /* 0x100fe200078e0a04 */
[C---:B------:R-:W-:Y:S01]  /*1870*/  ISETP.GT.U32.AND P4, PT, R4.reuse, R51, PT ;  /* 0x000000330400720c */ /* 0x040fe20003f84070 */
[C---:B------:R-:W-:Y:S01]  /*1880*/  IMAD R57, R4.reuse, R10, R57 ;  /* 0x0000000a04397224 */ /* 0x040fe200078e0239 */
[----:B------:R-:W-:Y:S01]  /*1890*/  IABS R67, R8 ;  /* 0x0000000800437213 */ /* 0x000fe20000000000 */
[--C-:B------:R-:W-:Y:S01]  /*18a0*/  @!P0 IMAD.IADD R29, R29, 0x1, -R4.reuse ;  /* 0x000000011d1d8824 */ /* 0x100fe200078e0a04 */
[C---:B------:R-:W-:Y:S01]  /*18b0*/  ISETP.GT.U32.AND P0, PT, R4.reuse, R39, PT ;  /* 0x000000270400720c */ /* 0x040fe20003f04070 */
[----:B------:R-:W-:Y:S01]  /*18c0*/  @!P3 IMAD.IADD R33, R33, 0x1, -R4 ;  /* 0x000000012121b824 */ /* 0x000fe200078e0a04 */
[----:B------:R-:W-:Y:S01]  /*18d0*/  ISETP.GT.U32.AND P3, PT, R4, R49, PT ;  /* 0x000000310400720c */ /* 0x000fe20003f64070 */
[----:B------:R-:W-:Y:S01]  /*18e0*/  IMAD.HI.U32 R14, R6, R61, RZ ;  /* 0x0000003d060e7227 */ /* 0x000fe200078e00ff */
[----:B------:R-:W-:-:S02]  /*18f0*/  LOP3.LUT R10, R101, 0x18, RZ, 0xfc, !PT ;  /* 0x00000018650a7812 */ /* 0x000fc400078efcff */
[----:B------:R-:W-:Y:S01]  /*1900*/  LOP3.LUT R10, R101, 0x8, RZ, 0xfc, !PT ;  /* 0x00000008650a7812 */ /* 0x000fe200078efcff */
[--C-:B------:R-:W-:Y:S01]  /*1910*/  @!P2 IMAD.IADD R31, R31, 0x1, -R4.reuse ;  /* 0x000000011f1fa824 */ /* 0x100fe200078e0a04 */
[C---:B------:R-:W-:Y:S01]  /*1920*/  ISETP.GT.U32.AND P2, PT, R4.reuse, R47, PT ;  /* 0x0000002f0400720c */ /* 0x040fe20003f44070 */
[--C-:B------:R-:W-:Y:S01]  /*1930*/  @!P5 IMAD.IADD R43, R43, 0x1, -R4.reuse ;  /* 0x000000012b2bd824 */ /* 0x100fe200078e0a04 */
[C---:B------:R-:W-:Y:S01]  /*1940*/  ISETP.GT.U32.AND P5, PT, R4.reuse, R53, PT ;  /* 0x000000350400720c */ /* 0x040fe20003fa4070 */
[----:B------:R-:W-:Y:S01]  /*1950*/  @!P1 IMAD.IADD R41, R41, 0x1, -R4 ;  /* 0x0000000129299824 */ /* 0x000fe200078e0a04 */
[----:B------:R-:W-:Y:S01]  /*1960*/  ISETP.GT.U32.AND P1, PT, R4, R57, PT ;  /* 0x000000390400720c */ /* 0x000fe20003f24070 */
[----:B------:R-:W-:-:S04]  /*1970*/  IMAD.HI.U32 R12, R6, R59, RZ ;  /* 0x0000003b060c7227 */ /* 0x000fc800078e00ff */
[----:B------:R-:W-:-:S04]  /*1980*/  IMAD.HI.U32 R0, R6, R65, RZ ;  /* 0x0000004106007227 */ /* 0x000fc800078e00ff */
[----:B------:R-:W-:Y:S02]  /*1990*/  IMAD.MOV R14, RZ, RZ, -R14 ;  /* 0x000000ffff0e7224 */ /* 0x000fe400078e0a0e */
[----:B------:R-:W-:-:S04]  /*19a0*/  IMAD.HI.U32 R6, R6, R67, RZ ;  /* 0x0000004306067227 */ /* 0x000fc800078e00ff */
[----:B------:R-:W-:Y:S02]  /*19b0*/  IMAD.MOV R12, RZ, RZ, -R12 ;  /* 0x000000ffff0c7224 */ /* 0x000fe400078e0a0c */
[C---:B------:R-:W-:Y:S02]  /*19c0*/  IMAD R55, R4.reuse, R16, R55 ;  /* 0x0000001004377224 */ /* 0x040fe400078e0237 */
[C---:B------:R-:W-:Y:S01]  /*19d0*/  IMAD R61, R4.reuse, R14, R61 ;  /* 0x0000000e043d7224 */ /* 0x040fe200078e023d */
[----:B------:R-:W-:Y:S01]  /*19e0*/  LOP3.LUT R14, R101, 0x10, RZ, 0xfc, !PT ;  /* 0x00000010650e7812 */ /* 0x000fe200078efcff */
[----:B------:R-:W-:Y:S02]  /*19f0*/  IMAD.MOV R0, RZ, RZ, -R0 ;  /* 0x000000ffff007224 */ /* 0x000fe400078e0a00 */
[----:B------:R-:W-:Y:S02]  /*1a00*/  IMAD.MOV R6, RZ, RZ, -R6 ;  /* 0x000000ffff067224 */ /* 0x000fe400078e0a06 */
[----:B------:R-:W-:Y:S01]  /*1a10*/  @!P4 IMAD.IADD R51, R51, 0x1, -R4 ;  /* 0x000000013333c824 */ /* 0x000fe200078e0a04 */
[C---:B------:R-:W-:Y:S01]  /*1a20*/  ISETP.GT.U32.AND P4, PT, R4.reuse, R63, PT ;  /* 0x0000003f0400720c */ /* 0x040fe20003f84070 */
[----:B------:R-:W-:-:S02]  /*1a30*/  IMAD R59, R4, R12, R59 ;  /* 0x0000000c043b7224 */ /* 0x000fc400078e023b */
[----:B------:R-:W-:Y:S01]  /*1a40*/  IMAD R65, R4, R0, R65 ;  /* 0x0000000004417224 */ /* 0x000fe200078e0241 */
[----:B------:R-:W-:Y:S01]  /*1a50*/  LOP3.LUT R0, R100, 0x1c0, RZ, 0xc0, !PT ;  /* 0x000001c064007812 */ /* 0x000fe200078ec0ff */
[--C-:B------:R-:W-:Y:S01]  /*1a60*/  @!P0 IMAD.IADD R39, R39, 0x1, -R4.reuse ;  /* 0x0000000127278824 */ /* 0x100fe200078e0a04 */
[C---:B------:R-:W-:Y:S01]  /*1a70*/  ISETP.GT.U32.AND P0, PT, R4.reuse, R55, PT ;  /* 0x000000370400720c */ /* 0x040fe20003f04070 */
[C---:B------:R-:W-:Y:S01]  /*1a80*/  IMAD R67, R4.reuse, R6, R67 ;  /* 0x0000000604437224 */ /* 0x040fe200078e0243 */
[----:B------:R-:W-:Y:S01]  /*1a90*/  SHF.R.S32.HI R6, RZ, 0x1f, R3 ;  /* 0x0000001fff067819 */ /* 0x000fe20000011403 */
[--C-:B------:R-:W-:Y:S01]  /*1aa0*/  @!P3 IMAD.IADD R49, R49, 0x1, -R4.reuse ;  /* 0x000000013131b824 */ /* 0x100fe200078e0a04 */
[C---:B------:R-:W-:Y:S01]  /*1ab0*/  ISETP.GT.U32.AND P3, PT, R4.reuse, R61, PT ;  /* 0x0000003d0400720c */ /* 0x040fe20003f64070 */
[--C-:B------:R-:W-:Y:S01]  /*1ac0*/  @!P2 IMAD.IADD R47, R47, 0x1, -R4.reuse ;  /* 0x000000012f2fa824 */ /* 0x100fe200078e0a04 */
[C---:B------:R-:W-:Y:S01]  /*1ad0*/  ISETP.GT.U32.AND P2, PT, R4.reuse, R59, PT ;  /* 0x0000003b0400720c */ /* 0x040fe20003f44070 */
[--C-:B------:R-:W-:Y:S01]  /*1ae0*/  @!P5 IMAD.IADD R53, R53, 0x1, -R4.reuse ;  /* 0x000000013535d824 */ /* 0x100fe200078e0a04 */
[C---:B------:R-:W-:Y:S01]  /*1af0*/  ISETP.GT.U32.AND P5, PT, R4.reuse, R65, PT ;  /* 0x000000410400720c */ /* 0x040fe20003fa4070 */
[--C-:B------:R-:W-:Y:S01]  /*1b00*/  @!P1 IMAD.IADD R57, R57, 0x1, -R4.reuse ;  /* 0x0000000139399824 */ /* 0x100fe200078e0a04 */
[C---:B------:R-:W-:Y:S01]  /*1b10*/  ISETP.GT.U32.AND P1, PT, R4.reuse, R67, PT ;  /* 0x000000430400720c */ /* 0x040fe20003f24070 */
[--C-:B------:R-:W-:Y:S01]  /*1b20*/  @!P4 IMAD.IADD R63, R63, 0x1, -R4.reuse ;  /* 0x000000013f3fc824 */ /* 0x100fe200078e0a04 */
[----:B------:R-:W-:Y:S01]  /*1b30*/  ISETP.GT.U32.AND P4, PT, R4, R53, PT ;  /* 0x000000350400720c */ /* 0x000fe20003f84070 */
[--C-:B------:R-:W-:Y:S01]  /*1b40*/  @!P0 IMAD.IADD R55, R55, 0x1, -R4.reuse ;  /* 0x0000000137378824 */ /* 0x100fe200078e0a04 */
[----:B------:R-:W-:Y:S01]  /*1b50*/  ISETP.GE.AND P0, PT, R88, RZ, PT ;  /* 0x000000ff5800720c */ /* 0x000fe20003f06270 */
        /* <DEDUP_REMOVED lines=10> */
[----:B------:R-:W-:Y:S01]  /*1c00*/  @!P4 IMAD.IADD R53, R53, 0x1, -R4 ;  /* 0x000000013535c824 */ /* 0x000fe200078e0a04 */
[----:B------:R-:W-:Y:S01]  /*1c10*/  ISETP.GT.U32.AND P4, PT, R4, R63, PT ;  /* 0x0000003f0400720c */ /* 0x000fe20003f84070 */
[----:B------:R-:W-:Y:S01]  /*1c20*/  IMAD.SHL.U32 R8, R100, 0x2, RZ ;  /* 0x0000000264087824 */ /* 0x000fe200078e00ff */
[----:B------:R-:W-:Y:S01]  /*1c30*/  SHF.R.U32.HI R71, RZ, 0x2, R0 ;  /* 0x00000002ff477819 */ /* 0x000fe20000011600 */
        /* <DEDUP_REMOVED lines=9> */
[----:B------:R-:W-:Y:S01]  /*1cd0*/  ISETP.LE.AND P1, PT, RZ, UR5, PT ;  /* 0x00000005ff007c0c */ /* 0x000fe2000bf23270 */
[----:B------:R-:W-:Y:S01]  /*1ce0*/  @!P4 IMAD.IADD R63, R63, 0x1, -R4 ;  /* 0x000000013f3fc824 */ /* 0x000fe200078e0a04 */
[----:B------:R-:W-:Y:S01]  /*1cf0*/  ISETP.LE.AND P4, PT, RZ, UR13, PT ;  /* 0x0000000dff007c0c */ /* 0x000fe2000bf83270 */
[----:B------:R-:W-:Y:S01]  /*1d00*/  @!P0 IMAD.MOV R2, RZ, RZ, -R2 ;  /* 0x000000ffff028224 */ /* 0x000fe200078e0a02 */
[----:B------:R-:W-:Y:S01]  /*1d10*/  LOP3.LUT R8, R8, 0x3fe, RZ, 0xc0, !PT ;  /* 0x000003fe08087812 */ /* 0x000fe200078ec0ff */
[--C-:B------:R-:W-:Y:S01]  /*1d20*/  @!P6 IMAD.IADD R27, R27, 0x1, -R4.reuse ;  /* 0x000000011b1be824 */ /* 0x100fe200078e0a04 */
[----:B------:R-:W-:Y:S01]  /*1d30*/  ISETP.GT.U32.AND P6, PT, R4, R37, PT ;  /* 0x000000250400720c */ /* 0x000fe20003fc4070 */
[--C-:B------:R-:W-:Y:S01]  /*1d40*/  @!P3 IMAD.IADD R61, R61, 0x1, -R4.reuse ;  /* 0x000000013d3db824 */ /* 0x100fe200078e0a04 */
[----:B------:R-:W-:Y:S01]  /*1d50*/  ISETP.LE.AND P3, PT, RZ, UR12, PT ;  /* 0x0000000cff007c0c */ /* 0x000fe2000bf63270 */
[--C-:B------:R-:W-:Y:S01]  /*1d60*/  @!P2 IMAD.IADD R59, R59, 0x1, -R4.reuse ;  /* 0x000000013b3ba824 */ /* 0x100fe200078e0a04 */
[----:B------:R-:W-:Y:S01]  /*1d70*/  ISETP.LE.AND P2, PT, RZ, UR6, PT ;  /* 0x00000006ff007c0c */ /* 0x000fe2000bf43270 */
[--C-:B------:R-:W-:Y:S01]  /*1d80*/  @!P5 IMAD.IADD R65, R65, 0x1, -R4.reuse ;  /* 0x000000014141d824 */ /* 0x100fe200078e0a04 */
[----:B------:R-:W-:Y:S01]  /*1d90*/  ISETP.LE.AND P5, PT, RZ, UR7, PT ;  /* 0x00000007ff007c0c */ /* 0x000fe2000bfa3270 */
[----:B------:R-:W-:Y:S01]  /*1da0*/  @!P1 IMAD.MOV R5, RZ, RZ, -R5 ;  /* 0x000000ffff059224 */ /* 0x000fe200078e0a05 */
[----:B------:R-:W-:Y:S01]  /*1db0*/  ISETP.LE.AND P1, PT, RZ, UR14, PT ;  /* 0x0000000eff007c0c */ /* 0x000fe2000bf23270 */
[----:B------:R-:W-:Y:S01]  /*1dc0*/  @!P4 IMAD.MOV R13, RZ, RZ, -R13 ;  /* 0x000000ffff0dc224 */ /* 0x000fe200078e0a0d */
[----:B------:R-:W-:Y:S01]  /*1dd0*/  ISETP.LE.AND P4, PT, RZ, UR19, PT ;  /* 0x00000013ff007c0c */ /* 0x000fe2000bf83270 */
[----:B------:R-:W-:Y:S01]  /*1de0*/  ULDC UR6, c[0x0][0x234] ;  /* 0x00008d0000067ab9 */ /* 0x000fe20000000800 */
[----:B------:R-:W-:Y:S01]  /*1df0*/  LEA.HI R3, R6, R3, RZ, 0x5 ;  /* 0x0000000306037211 */ /* 0x000fe200078f28ff */
[--C-:B------:R-:W-:Y:S01]  /*1e00*/  @!P6 IMAD.IADD R37, R37, 0x1, -R4.reuse ;  /* 0x000000012525e824 */ /* 0x100fe200078e0a04 */
[----:B------:R-:W-:Y:S01]  /*1e10*/  ISETP.GT.U32.AND P6, PT, R4, R43, PT ;  /* 0x0000002b0400720c */ /* 0x000fe20003fc4070 */
[----:B------:R-:W-:Y:S01]  /*1e20*/  @!P3 IMAD.MOV R11, RZ, RZ, -R11 ;  /* 0x000000ffff0bb224 */ /* 0x000fe200078e0a0b */
[----:B------:R-:W-:Y:S01]  /*1e30*/  ISETP.LE.AND P3, PT, RZ, UR18, PT ;  /* 0x00000012ff007c0c */ /* 0x000fe2000bf63270 */
        /* <DEDUP_REMOVED lines=8> */
[----:B------:R-:W-:Y:S01]  /*1ec0*/  UMOV UR12, 0x80 ;  /* 0x00000080000c7882 */ /* 0x000fe20000000000 */
[----:B------:R-:W-:Y:S01]  /*1ed0*/  LOP3.LUT R6, R8, R71, RZ, 0x3c, !PT ;  /* 0x0000004708067212 */ /* 0x000fe200078e3cff */
[--C-:B------:R-:W-:Y:S01]  /*1ee0*/  @!P6 IMAD.IADD R43, R43, 0x1, -R4.reuse ;  /* 0x000000012b2be824 */ /* 0x100fe200078e0a04 */
[C---:B------:R-:W-:Y:S01]  /*1ef0*/  ISETP.GT.U32.AND P6, PT, R4.reuse, R47, PT ;  /* 0x0000002f0400720c */ /* 0x040fe20003fc4070 */
        /* <DEDUP_REMOVED lines=10> */
[----:B------:R1:W-:Y:S01]  /*1fa0*/  STL [R1+0x18], R6 ;  /* 0x0000180601007387 */ /* 0x0003e20000100800 */
[----:B------:R-:W-:Y:S01]  /*1fb0*/  ISETP.GT.U32.AND P0, PT, R4, R67, PT ;  /* 0x000000430400720c */ /* 0x000fe20003f04070 */
[--C-:B------:R-:W-:Y:S01]  /*1fc0*/  @!P6 IMAD.IADD R47, R47, 0x1, -R4.reuse ;  /* 0x000000012f2fe824 */ /* 0x100fe200078e0a04 */
[----:B------:R-:W-:Y:S01]  /*1fd0*/  ISETP.NE.AND P6, PT, R44, RZ, PT ;  /* 0x000000ff2c00720c */ /* 0x000fe20003fc5270 */
        /* <DEDUP_REMOVED lines=9> */
[----:B-1----:R-:W1:Y:S01]  /*2070*/  LDC R6, c[0x0][0x240] ;  /* 0x00009000ff067b82 */ /* 0x002e620000000800 */
[----:B------:R-:W-:Y:S01]  /*2080*/  ISETP.LE.AND P4, PT, RZ, UR34, PT ;  /* 0x00000022ff007c0c */ /* 0x000fe2000bf83270 */
[----:B------:R-:W-:Y:S01]  /*2090*/  @!P0 IMAD.IADD R67, R67, 0x1, -R4 ;  /* 0x0000000143438824 */ /* 0x000fe200078e0a04 */
[----:B------:R-:W-:-:S02]  /*20a0*/  ISETP.NE.AND P0, PT, R45, RZ, PT ;  /* 0x000000ff2d00720c */ /* 0x000fc40003f05270 */
[----:B------:R-:W-:Y:S01]  /*20b0*/  CS2R R70, SRZ ;  /* 0x0000000000467805 */ /* 0x000fe2000001ff00 */
        /* <DEDUP_REMOVED lines=9> */
[----:B------:R-:W-:Y:S01]  /*2150*/  @!P4 IMAD.MOV R55, RZ, RZ, -R55 ;  /* 0x000000ffff37c224 */ /* 0x000fe200078e0a37 */
[----:B------:R-:W-:Y:S01]  /*2160*/  LOP3.LUT R4, RZ, R45, RZ, 0x33, !PT ;  /* 0x0000002dff047212 */ /* 0x000fe200078e33ff */
[----:B------:R-:W-:Y:S01]  /*2170*/  ULDC UR17, c[0x0][0x230] ;  /* 0x00008c0000117ab9 */ /* 0x000fe20000000800 */
[----:B------:R-:W-:-:S02]  /*2180*/  ISETP.LE.AND P4, PT, RZ, UR39, PT ;  /* 0x00000027ff007c0c */ /* 0x000fc4000bf83270 */
[----:B------:R-:W-:Y:S01]  /*2190*/  @!P3 IMAD.MOV R53, RZ, RZ, -R53 ;  /* 0x000000ffff35b224 */ /* 0x000fe200078e0a35 */
[----:B------:R-:W-:Y:S01]  /*21a0*/  ISETP.LE.AND P3, PT, RZ, UR38, PT ;  /* 0x00000026ff007c0c */ /* 0x000fe2000bf63270 */
[----:B------:R-:W-:Y:S01]  /*21b0*/  @!P2 IMAD.MOV R49, RZ, RZ, -R49 ;  /* 0x000000ffff31a224 */ /* 0x000fe200078e0a31 */
[----:B------:R-:W-:Y:S01]  /*21c0*/  SEL R5, R4, R5, !P0 ;  /* 0x0000000504057207 */ /* 0x000fe20004000000 */
[----:B------:R-:W-:Y:S01]  /*21d0*/  @!P5 IMAD.MOV R51, RZ, RZ, -R51 ;  /* 0x000000ffff33d224 */ /* 0x000fe200078e0a33 */
[----:B------:R-:W-:Y:S01]  /*21e0*/  @!P6 LOP3.LUT R2, RZ, R44, RZ, 0x33, !PT ;  /* 0x0000002cff02e212 */ /* 0x000fe200078e33ff */
[----:B------:R-:W-:Y:S01]  /*21f0*/  @!P1 IMAD.MOV R57, RZ, RZ, -R57 ;  /* 0x000000ffff399224 */ /* 0x000fe200078e0a39 */
[----:B------:R-:W-:Y:S01]  /*2200*/  ISETP.LE.AND P2, PT, RZ, UR36, PT ;  /* 0x00000024ff007c0c */ /* 0x000fe2000bf43270 */
[-C--:B-1----:R-:W-:Y:S01]  /*2210*/  IMAD R5, R5, R6.reuse, RZ ;  /* 0x0000000605057224 */ /* 0x082fe200078e02ff */
[----:B------:R-:W-:Y:S01]  /*2220*/  ISETP.LE.AND P5, PT, RZ, UR37, PT ;  /* 0x00000025ff007c0c */ /* 0x000fe2000bfa3270 */
[----:B------:R-:W-:Y:S01]  /*2230*/  IMAD R2, R2, UR6, RZ ;  /* 0x0000000602027c24 */ /* 0x000fe2000f8e02ff */
[----:B------:R-:W-:Y:S01]  /*2240*/  ISETP.LE.AND P1, PT, RZ, UR4, PT ;  /* 0x00000004ff007c0c */ /* 0x000fe2000bf23270 */
[----:B------:R-:W-:Y:S01]  /*2250*/  @!P4 IMAD.MOV R65, RZ, RZ, -R65 ;  /* 0x000000ffff41c224 */ /* 0x000fe200078e0a41 */
[C---:B------:R-:W-:Y:S01]  /*2260*/  SEL R7, R4.reuse, R7, !P0 ;  /* 0x0000000704077207 */ /* 0x040fe20004000000 */
[----:B------:R-:W-:Y:S01]  /*2270*/  @!P3 IMAD.MOV R63, RZ, RZ, -R63 ;  /* 0x000000ffff3fb224 */ /* 0x000fe200078e0a3f */
[----:B------:R-:W-:Y:S01]  /*2280*/  ISETP.LE.AND P6, PT, RZ, UR40, PT ;  /* 0x00000028ff007c0c */ /* 0x000fe2000bfc3270 */
[----:B------:R-:W-:Y:S01]  /*2290*/  ULDC.64 UR4, c[0x0][0x210] ;  /* 0x0000840000047ab9 */ /* 0x000fe20000000a00 */
[C---:B------:R-:W-:Y:S01]  /*22a0*/  SEL R9, R4.reuse, R9, !P0 ;  /* 0x0000000904097207 */ /* 0x040fe20004000000 */
[----:B------:R-:W-:Y:S01]  /*22b0*/  IMAD R7, R7, R6, RZ ;  /* 0x0000000607077224 */ /* 0x000fe200078e02ff */
[C---:B------:R-:W-:Y:S01]  /*22c0*/  SEL R11, R4.reuse, R11, !P0 ;  /* 0x0000000b040b7207 */ /* 0x040fe20004000000 */
[----:B------:R-:W-:Y:S01]  /*22d0*/  @!P2 IMAD.MOV R59, RZ, RZ, -R59 ;  /* 0x000000ffff3ba224 */ /* 0x000fe200078e0a3b */
[----:B0-----:R-:W-:Y:S01]  /*22e0*/  LEA R16, P4, R5, R96, 0x1 ;  /* 0x0000006005107211 */ /* 0x001fe200078808ff */
[-C--:B------:R-:W-:Y:S01]  /*22f0*/  IMAD R9, R9, R6.reuse, RZ ;  /* 0x0000000609097224 */ /* 0x080fe200078e02ff */
[C---:B------:R-:W-:Y:S01]  /*2300*/  SEL R13, R4.reuse, R13, !P0 ;  /* 0x0000000d040d7207 */ /* 0x040fe20004000000 */
[----:B------:R-:W-:Y:S01]  /*2310*/  IMAD R11, R11, R6, RZ ;  /* 0x000000060b0b7224 */ /* 0x000fe200078e02ff */
[----:B------:R-:W-:Y:S01]  /*2320*/  LEA R12, P3, R7, R96, 0x1 ;  /* 0x00000060070c7211 */ /* 0x000fe200078608ff */
[----:B------:R-:W-:Y:S01]  /*2330*/  @!P5 IMAD.MOV R61, RZ, RZ, -R61 ;  /* 0x000000ffff3dd224 */ /* 0x000fe200078e0a3d */
[C---:B------:R-:W-:Y:S01]  /*2340*/  SEL R15, R4.reuse, R15, !P0 ;  /* 0x0000000f040f7207 */ /* 0x040fe20004000000 */
[----:B------:R-:W-:Y:S01]  /*2350*/  @!P1 IMAD.MOV R67, RZ, RZ, -R67 ;  /* 0x000000ffff439224 */ /* 0x000fe200078e0a43 */
[----:B------:R-:W-:Y:S01]  /*2360*/  SEL R17, R4, R17, !P0 ;  /* 0x0000001104117207 */ /* 0x000fe20004000000 */
[----:B------:R-:W-:Y:S01]  /*2370*/  @!P6 IMAD.MOV R69, RZ, RZ, -R69 ;  /* 0x000000ffff45e224 */ /* 0x000fe200078e0a45 */
[----:B------:R0:W-:Y:S01]  /*2380*/  STL [R1+0x88], R16 ;  /* 0x0000881001007387 */ /* 0x0001e20000100800 */
[-C--:B------:R-:W-:Y:S01]  /*2390*/  IMAD R13, R13, R6.reuse, RZ ;  /* 0x000000060d0d7224 */ /* 0x080fe200078e02ff */
[----:B------:R-:W-:Y:S01]  /*23a0*/  LOP3.LUT R0, R8, 0x30, R73, 0x78, !PT ;  /* 0x0000003008007812 */ /* 0x000fe200078e7849 */
[-C--:B------:R-:W-:Y:S01]  /*23b0*/  IMAD R15, R15, R6.reuse, RZ ;  /* 0x000000060f0f7224 */ /* 0x080fe200078e02ff */
[----:B------:R1:W-:Y:S01]  /*23c0*/  STL [R1+0x80], R12 ;  /* 0x0000800c01007387 */ /* 0x0003e20000100800 */
[C---:B------:R-:W-:Y:S01]  /*23d0*/  SEL R19, R4.reuse, R19, !P0 ;  /* 0x0000001304137207 */ /* 0x040fe20004000000 */
[----:B------:R-:W-:Y:S01]  /*23e0*/  IMAD R8, R17, R6, RZ ;  /* 0x0000000611087224 */ /* 0x000fe200078e02ff */
[----:B------:R-:W-:-:S02]  /*23f0*/  SEL R21, R4, R21, !P0 ;  /* 0x0000001504157207 */ /* 0x000fc40004000000 */
[----:B------:R-:W-:Y:S02]  /*2400*/  CS2R R44, SRZ ;  /* 0x00000000002c7805 */ /* 0x000fe4000001ff00 */
[C---:B------:R-:W-:Y:S01]  /*2410*/  SEL R23, R4.reuse, R23, !P0 ;  /* 0x0000001704177207 */ /* 0x040fe20004000000 */
[----:B------:R-:W-:Y:S01]  /*2420*/  IMAD R19, R19, R6, RZ ;  /* 0x0000000613137224 */ /* 0x000fe200078e02ff */
[----:B0-----:R-:W-:Y:S01]  /*2430*/  LEA R16, P2, R9, R96, 0x1 ;  /* 0x0000006009107211 */ /* 0x001fe200078408ff */
[-C--:B------:R-:W-:Y:S01]  /*2440*/  IMAD R21, R21, R6.reuse, RZ ;  /* 0x0000000615157224 */ /* 0x080fe200078e02ff */
[C---:B------:R-:W-:Y:S01]  /*2450*/  SEL R25, R4.reuse, R25, !P0 ;  /* 0x0000001904197207 */ /* 0x040fe20004000000 */
[----:B------:R-:W-:Y:S01]  /*2460*/  IMAD R123, R23, R6, RZ ;  /* 0x00000006177b7224 */ /* 0x000fe200078e02ff */
[----:B-1----:R-:W-:Y:S01]  /*2470*/  LEA R12, P1, R11, R96, 0x1 ;  /* 0x000000600b0c7211 */ /* 0x002fe200078208ff */
[----:B------:R0:W-:Y:S01]  /*2480*/  STL [R1+0x78], R16 ;  /* 0x0000781001007387 */ /* 0x0001e20000100800 */
[C---:B------:R-:W-:Y:S01]  /*2490*/  SEL R27, R4.reuse, R27, !P0 ;  /* 0x0000001b041b7207 */ /* 0x040fe20004000000 */
[-C--:B------:R-:W-:Y:S01]  /*24a0*/  IMAD R25, R25, R6.reuse, RZ ;  /* 0x0000000619197224 */ /* 0x080fe200078e02ff */
[C---:B------:R-:W-:Y:S01]  /*24b0*/  SEL R29, R4.reuse, R29, !P0 ;  /* 0x0000001d041d7207 */ /* 0x040fe20004000000 */
[----:B------:R1:W-:Y:S01]  /*24c0*/  STL [R1+0x64], R12 ;  /* 0x0000640c01007387 */ /* 0x0003e20000100800 */
[C---:B------:R-:W-:Y:S01]  /*24d0*/  SEL R31, R4.reuse, R31, !P0 ;  /* 0x0000001f041f7207 */ /* 0x040fe20004000000 */
[-C--:B------:R-:W-:Y:S01]  /*24e0*/  IMAD R27, R27, R6.reuse, RZ ;  /* 0x000000061b1b7224 */ /* 0x080fe200078e02ff */
        /* <DEDUP_REMOVED lines=34> */
[----:B------:R-:W-:Y:S01]  /*2710*/  SEL R4, R4, R69, !P0 ;  /* 0x0000004504047207 */ /* 0x000fe20004000000 */
[----:B------:R-:W-:Y:S01]  /*2720*/  IMAD R65, R65, R6, RZ ;  /* 0x0000000641417224 */ /* 0x000fe200078e02ff */
[----:B------:R-:W-:Y:S01]  /*2730*/  LEA R17, P0, R13, R96, 0x1 ;  /* 0x000000600d117211 */ /* 0x000fe200078008ff */
[----:B------:R-:W-:Y:S01]  /*2740*/  IMAD R67, R67, R6, RZ ;  /* 0x0000000643437224 */ /* 0x000fe200078e02ff */
[----:B0-----:R-:W-:Y:S01]  /*2750*/  LEA R16, P6, R15, R96, 0x1 ;  /* 0x000000600f107211 */ /* 0x001fe200078c08ff */
[----:B------:R-:W-:Y:S01]  /*2760*/  IMAD R6, R4, R6, RZ ;  /* 0x0000000604067224 */ /* 0x000fe200078e02ff */
[----:B-1----:R-:W-:Y:S01]  /*2770*/  LEA R12, P5, R8, R96, 0x1 ;  /* 0x00000060080c7211 */ /* 0x002fe200078a08ff */
[----:B------:R-:W-:Y:S01]  /*2780*/  STL [R1+0x24], R17 ;  /* 0x0000241101007387 */ /* 0x000fe20000100800 */
[----:B------:R-:W-:Y:S01]  /*2790*/  LEA.HI.X.SX32 R5, R5, R97, 0x1, P4 ;  /* 0x0000006105057211 */ /* 0x000fe200020f0eff */
[----:B------:R-:W0:Y:S01]  /*27a0*/  LDC R4, c[0x0][0x238] ;  /* 0x00008e00ff047b82 */ /* 0x000e220000000800 */
[----:B------:R-:W-:Y:S01]  /*27b0*/  SHF.R.S32.HI R3, RZ, 0x5, R3 ;  /* 0x00000005ff037819 */ /* 0x000fe20000011403 */
[----:B------:R1:W-:Y:S01]  /*27c0*/  STL [R1+0x1c], R16 ;  /* 0x00001c1001007387 */ /* 0x0003e20000100800 */
[----:B------:R-:W-:-:S02]  /*27d0*/  CS2R R68, SRZ ;  /* 0x0000000000447805 */ /* 0x000fc4000001ff00 */
[----:B------:R-:W-:Y:S01]  /*27e0*/  CS2R R72, SRZ ;  /* 0x0000000000487805 */ /* 0x000fe2000001ff00 */
[----:B------:R2:W-:Y:S04]  /*27f0*/  STL [R1+0x10], R12 ;  /* 0x0000100c01007387 */ /* 0x0005e80000100800 */
[----:B------:R3:W-:Y:S01]  /*2800*/  STL [R1+0x84], R5 ;  /* 0x0000840501007387 */ /* 0x0007e20000100800 */
[----:B-1----:R-:W-:Y:S02]  /*2810*/  LEA R16, P4, R19, R96, 0x1 ;  /* 0x0000006013107211 */ /* 0x002fe400078808ff */
[----:B--2---:R-:W-:-:S03]  /*2820*/  LEA.HI.X.SX32 R12, R7, R97, 0x1, P3 ;  /* 0x00000061070c7211 */ /* 0x004fc600018f0eff */
[----:B------:R-:W-:Y:S01]  /*2830*/  STL [R1+0x8], R16 ;  /* 0x0000081001007387 */ /* 0x000fe20000100800 */
[-C--:B------:R-:W-:Y:S02]  /*2840*/  LEA.HI.X.SX32 R7, R9, R97.reuse, 0x1, P2 ;  /* 0x0000006109077211 */ /* 0x080fe400010f0eff */
[-C--:B---3--:R-:W-:Y:S01]  /*2850*/  LEA R5, P3, R21, R96.reuse, 0x1 ;  /* 0x0000006015057211 */ /* 0x088fe200078608ff */
[----:B------:R-:W-:Y:S01]  /*2860*/  STL [R1+0x7c], R12 ;  /* 0x00007c0c01007387 */ /* 0x000fe20000100800 */
[----:B------:R-:W-:Y:S02]  /*2870*/  LEA R124, P2, R123, R96, 0x1 ;  /* 0x000000607b7c7211 */ /* 0x000fe400078408ff */
[-C--:B------:R-:W-:Y:S01]  /*2880*/  LEA.HI.X.SX32 R125, R21, R97.reuse, 0x1, P3 ;  /* 0x00000061157d7211 */ /* 0x080fe200018f0eff */
[----:B------:R1:W-:Y:S01]  /*2890*/  STL [R1], R5 ;  /* 0x0000000501007387 */ /* 0x0003e20000100800 */
[-C--:B------:R-:W-:Y:S01]  /*28a0*/  LEA.HI.X.SX32 R123, R123, R97.reuse, 0x1, P2 ;  /* 0x000000617b7b7211 */ /* 0x080fe200010f0eff */
[----:B0-----:R-:W-:Y:S01]  /*28b0*/  IMAD R10, R10, R4, RZ ;  /* 0x000000040a0a7224 */ /* 0x001fe200078e02ff */
[C---:B------:R-:W-:Y:S01]  /*28c0*/  LEA R99, P2, R37.reuse, R96, 0x1 ;  /* 0x0000006025637211 */ /* 0x040fe200078408ff */
[----:B------:R0:W-:Y:S03]  /*28d0*/  STL [R1+0x68], R7 ;  /* 0x0000680701007387 */ /* 0x0001e60000100800 */
[----:B------:R-:W-:-:S02]  /*28e0*/  LEA.HI.X.SX32 R98, R37, R97, 0x1, P2 ;  /* 0x0000006125627211 */ /* 0x000fc400010f0eff */
[----:B------:R-:W-:Y:S02]  /*28f0*/  CS2R R36, SRZ ;  /* 0x0000000000247805 */ /* 0x000fe4000001ff00 */
[-C--:B------:R-:W-:Y:S02]  /*2900*/  LEA R106, P2, R53, R96.reuse, 0x1 ;  /* 0x00000060356a7211 */ /* 0x080fe400078408ff */
[-C--:B-1----:R-:W-:Y:S02]  /*2910*/  LEA.HI.X.SX32 R5, R11, R97.reuse, 0x1, P1 ;  /* 0x000000610b057211 */ /* 0x082fe400008f0eff */
[-C--:B------:R-:W-:Y:S02]  /*2920*/  LEA R17, P1, R25, R96.reuse, 0x1 ;  /* 0x0000006019117211 */ /* 0x080fe400078208ff */
[----:B0-----:R-:W-:Y:S01]  /*2930*/  LEA.HI.X.SX32 R7, R13, R97, 0x1, P0 ;  /* 0x000000610d077211 */ /* 0x001fe200000f0eff */
[----:B------:R0:W-:Y:S01]  /*2940*/  STL [R1+0x28], R5 ;  /* 0x0000280501007387 */ /* 0x0001e20000100800 */
[----:B------:R-:W-:-:S02]  /*2950*/  LEA R122, P0, R27, R96, 0x1 ;  /* 0x000000601b7a7211 */ /* 0x000fc400078008ff */
[-C--:B------:R-:W-:Y:S01]  /*2960*/  LEA.HI.X.SX32 R20, R25, R97.reuse, 0x1, P1 ;  /* 0x0000006119147211 */ /* 0x080fe200008f0eff */
[----:B------:R1:W-:Y:S01]  /*2970*/  STL [R1+0x20], R7 ;  /* 0x0000200701007387 */ /* 0x0003e20000100800 */
[-C--:B------:R-:W-:Y:S02]  /*2980*/  LEA R105, P1, R39, R96.reuse, 0x1 ;  /* 0x0000006027697211 */ /* 0x080fe400078208ff */
[----:B------:R-:W-:Y:S02]  /*2990*/  CS2R R24, SRZ ;  /* 0x0000000000187805 */ /* 0x000fe4000001ff00 */
[----:B------:R-:W-:Y:S02]  /*29a0*/  LEA.HI.X.SX32 R16, R27, R97, 0x1, P0 ;  /* 0x000000611b107211 */ /* 0x000fe400000f0eff */
[----:B------:R-:W-:Y:S02]  /*29b0*/  CS2R R26, SRZ ;  /* 0x00000000001a7805 */ /* 0x000fe4000001ff00 */
[----:B------:R-:W-:-:S02]  /*29c0*/  LEA R109, P0, R41, R96, 0x1 ;  /* 0x00000060296d7211 */ /* 0x000fc400078008ff */
[-C--:B0-----:R-:W-:Y:S02]  /*29d0*/  LEA.HI.X.SX32 R5, R15, R97.reuse, 0x1, P6 ;  /* 0x000000610f057211 */ /* 0x081fe400030f0eff */
[-C--:B------:R-:W-:Y:S02]  /*29e0*/  LEA R23, P6, R29, R96.reuse, 0x1 ;  /* 0x000000601d177211 */ /* 0x080fe400078c08ff */
[-C--:B-1----:R-:W-:Y:S01]  /*29f0*/  LEA.HI.X.SX32 R7, R8, R97.reuse, 0x1, P5 ;  /* 0x0000006108077211 */ /* 0x082fe200028f0eff */
[----:B------:R0:W-:Y:S01]  /*2a00*/  STL [R1+0x14], R5 ;  /* 0x0000140501007387 */ /* 0x0001e20000100800 */
[----:B------:R-:W-:Y:S02]  /*2a10*/  LEA R91, P5, R31, R96, 0x1 ;  /* 0x000000601f5b7211 */ /* 0x000fe400078a08ff */
[-C--:B------:R-:W-:Y:S01]  /*2a20*/  LEA.HI.X.SX32 R22, R29, R97.reuse, 0x1, P6 ;  /* 0x000000611d167211 */ /* 0x080fe200030f0eff */
[----:B------:R1:W-:Y:S01]  /*2a30*/  STL [R1+0xc], R7 ;  /* 0x00000c0701007387 */ /* 0x0003e20000100800 */
[----:B------:R-:W-:-:S02]  /*2a40*/  LEA.HI.X.SX32 R90, R31, R97, 0x1, P5 ;  /* 0x000000611f5a7211 */ /* 0x000fc400028f0eff */
[----:B------:R-:W-:Y:S02]  /*2a50*/  CS2R R28, SRZ ;  /* 0x00000000001c7805 */ /* 0x000fe4000001ff00 */
[-C--:B------:R-:W-:Y:S02]  /*2a60*/  LEA R93, P6, R43, R96.reuse, 0x1 ;  /* 0x000000602b5d7211 */ /* 0x080fe400078c08ff */
[----:B------:R-:W-:Y:S02]  /*2a70*/  CS2R R30, SRZ ;  /* 0x00000000001e7805 */ /* 0x000fe4000001ff00 */
[-C--:B------:R-:W-:Y:S02]  /*2a80*/  LEA R113, P5, R47, R96.reuse, 0x1 ;  /* 0x000000602f717211 */ /* 0x080fe400078a08ff */
[-C--:B0-----:R-:W-:Y:S02]  /*2a90*/  LEA.HI.X.SX32 R5, R19, R97.reuse, 0x1, P4 ;  /* 0x0000006113057211 */ /* 0x081fe400020f0eff */
[----:B------:R-:W-:Y:S01]  /*2aa0*/  LEA R95, P4, R33, R96, 0x1 ;  /* 0x00000060215f7211 */ /* 0x000fe200078808ff */
[----:B-1----:R-:W-:Y:S01]  /*2ab0*/  IMAD R7, R14, R4, RZ ;  /* 0x000000040e077224 */ /* 0x002fe200078e02ff */
[----:B------:R-:W-:Y:S01]  /*2ac0*/  LEA R19, P3, R35, R96, 0x1 ;  /* 0x0000006023137211 */ /* 0x000fe200078608ff */
[----:B------:R0:W-:Y:S01]  /*2ad0*/  STL [R1+0x4], R5 ;  /* 0x0000040501007387 */ /* 0x0001e20000100800 */
[----:B------:R-:W-:-:S02]  /*2ae0*/  LEA.HI.X.SX32 R94, R33, R97, 0x1, P4 ;  /* 0x00000061215e7211 */ /* 0x000fc400020f0eff */
[----:B------:R-:W-:Y:S02]  /*2af0*/  CS2R R32, SRZ ;  /* 0x0000000000207805 */ /* 0x000fe4000001ff00 */
[-C--:B------:R-:W-:Y:S02]  /*2b00*/  LEA.HI.X.SX32 R18, R35, R97.reuse, 0x1, P3 ;  /* 0x0000006123127211 */ /* 0x080fe400018f0eff */
[----:B------:R-:W-:Y:S02]  /*2b10*/  CS2R R34, SRZ ;  /* 0x0000000000227805 */ /* 0x000fe4000001ff00 */
[-C--:B------:R-:W-:Y:S02]  /*2b20*/  LEA R121, P4, R49, R96.reuse, 0x1 ;  /* 0x0000006031797211 */ /* 0x080fe400078808ff */
[----:B------:R-:W-:Y:S02]  /*2b30*/  LEA R89, P3, R51, R96, 0x1 ;  /* 0x0000006033597211 */ /* 0x000fe400078608ff */
[----:B------:R-:W-:-:S02]  /*2b40*/  LEA.HI.X.SX32 R104, R39, R97, 0x1, P1 ;  /* 0x0000006127687211 */ /* 0x000fc400008f0eff */
[----:B------:R-:W-:Y:S02]  /*2b50*/  CS2R R38, SRZ ;  /* 0x0000000000267805 */ /* 0x000fe4000001ff00 */
[----:B------:R-:W-:Y:S02]  /*2b60*/  LEA R118, P1, R55, R96, 0x1 ;  /* 0x0000006037767211 */ /* 0x000fe400078208ff */
[-C--:B------:R-:W-:Y:S02]  /*2b70*/  LEA.HI.X.SX32 R108, R41, R97.reuse, 0x1, P0 ;  /* 0x00000061296c7211 */ /* 0x080fe400000f0eff */
[----:B------:R-:W-:Y:S02]  /*2b80*/  CS2R R40, SRZ ;  /* 0x0000000000287805 */ /* 0x000fe4000001ff00 */
[----:B------:R-:W-:Y:S02]  /*2b90*/  LEA.HI.X.SX32 R92, R43, R97, 0x1, P6 ;  /* 0x000000612b5c7211 */ /* 0x000fe400030f0eff */
[----:B------:R-:W-:-:S02]  /*2ba0*/  CS2R R42, SRZ ;  /* 0x00000000002a7805 */ /* 0x000fc4000001ff00 */
[-C--:B------:R-:W-:Y:S02]  /*2bb0*/  LEA.HI.X.SX32 R112, R47, R97.reuse, 0x1, P5 ;  /* 0x000000612f707211 */ /* 0x080fe400028f0eff */
[----:B------:R-:W-:Y:S02]  /*2bc0*/  CS2R R46, SRZ ;  /* 0x00000000002e7805 */ /* 0x000fe4000001ff00 */
[-C--:B------:R-:W-:Y:S02]  /*2bd0*/  LEA.HI.X.SX32 R120, R49, R97.reuse, 0x1, P4 ;  /* 0x0000006131787211 */ /* 0x080fe400020f0eff */
[----:B------:R-:W-:Y:S02]  /*2be0*/  CS2R R48, SRZ ;  /* 0x0000000000307805 */ /* 0x000fe4000001ff00 */
[----:B------:R-:W-:Y:S02]  /*2bf0*/  LEA.HI.X.SX32 R88, R51, R97, 0x1, P3 ;  /* 0x0000006133587211 */ /* 0x000fe400018f0eff */
[----:B------:R-:W-:-:S02]  /*2c00*/  CS2R R50, SRZ ;  /* 0x0000000000327805 */ /* 0x000fc4000001ff00 */
[----:B------:R-:W-:Y:S02]  /*2c10*/  LEA.HI.X.SX32 R107, R53, R97, 0x1, P2 ;  /* 0x00000061356b7211 */ /* 0x000fe400010f0eff */
[----:B------:R-:W-:Y:S02]  /*2c20*/  CS2R R52, SRZ ;  /* 0x0000000000347805 */ /* 0x000fe4000001ff00 */
[-C--:B------:R-:W-:Y:S02]  /*2c30*/  LEA R114, P0, R57, R96.reuse, 0x1 ;  /* 0x0000006039727211 */ /* 0x080fe400078008ff */
[-C--:B------:R-:W-:Y:S02]  /*2c40*/  LEA R103, P6, R59, R96.reuse, 0x1 ;  /* 0x000000603b677211 */ /* 0x080fe400078c08ff */
[-C--:B------:R-:W-:Y:S02]  /*2c50*/  LEA R12, P5, R61, R96.reuse, 0x1 ;  /* 0x000000603d0c7211 */ /* 0x080fe400078a08ff */
[----:B------:R-:W-:-:S02]  /*2c60*/  LEA R110, P4, R63, R96, 0x1 ;  /* 0x000000603f6e7211 */ /* 0x000fc400078808ff */
[-C--:B------:R-:W-:Y:S02]  /*2c70*/  LEA R116, P3, R65, R96.reuse, 0x1 ;  /* 0x0000006041747211 */ /* 0x080fe400078608ff */
[-C--:B------:R-:W-:Y:S02]  /*2c80*/  LEA R8, P2, R67, R96.reuse, 0x1 ;  /* 0x0000006043087211 */ /* 0x080fe400078408ff */
[----:B------:R-:W-:Y:S02]  /*2c90*/  LEA.HI.X.SX32 R119, R55, R97, 0x1, P1 ;  /* 0x0000006137777211 */ /* 0x000fe400008f0eff */
[----:B------:R-:W-:Y:S02]  /*2ca0*/  CS2R R54, SRZ ;  /* 0x0000000000367805 */ /* 0x000fe4000001ff00 */
[----:B------:R-:W-:Y:S02]  /*2cb0*/  LEA R96, P1, R6, R96, 0x1 ;  /* 0x0000006006607211 */ /* 0x000fe400078208ff */
[----:B0-----:R-:W-:-:S02]  /*2cc0*/  LOP3.LUT R5, R101, 0x18, RZ, 0xfc, !PT ;  /* 0x0000001865057812 */ /* 0x001fc400078efcff */
[-C--:B------:R-:W-:Y:S02]  /*2cd0*/  LEA.HI.X.SX32 R115, R57, R97.reuse, 0x1, P0 ;  /* 0x0000006139737211 */ /* 0x080fe400000f0eff */
[----:B------:R-:W-:Y:S02]  /*2ce0*/  CS2R R56, SRZ ;  /* 0x0000000000387805 */ /* 0x000fe4000001ff00 */
        /* <DEDUP_REMOVED lines=10> */
[----:B------:R-:W-:Y:S01]  /*2d90*/  LEA.HI.X.SX32 R97, R6, R97, 0x1, P1 ;  /* 0x0000006106617211 */ /* 0x000fe200008f0eff */
[-C--:B------:R-:W-:Y:S01]  /*2da0*/  IMAD R6, R5, R4.reuse, RZ ;  /* 0x0000000405067224 */ /* 0x080fe200078e02ff */
[----:B------:R-:W-:Y:S01]  /*2db0*/  LEA R14, P2, R10, UR4, 0x1 ;  /* 0x000000040a0e7c11 */ /* 0x000fe2000f8408ff */
[----:B------:R-:W-:Y:S01]  /*2dc0*/  IMAD R5, R101, R4, RZ ;  /* 0x0000000465057224 */ /* 0x000fe200078e02ff */
[C---:B------:R-:W-:Y:S02]  /*2dd0*/  LEA R4, P1, R7.reuse, UR4, 0x1 ;  /* 0x0000000407047c11 */ /* 0x040fe4000f8208ff */
[----:B------:R-:W-:Y:S02]  /*2de0*/  LEA R11, P0, R6, UR4, 0x1 ;  /* 0x00000004060b7c11 */ /* 0x000fe4000f8008ff */
[----:B------:R-:W-:-:S03]  /*2df0*/  LEA.HI.X.SX32 R7, R7, UR5, 0x1, P1 ;  /* 0x0000000507077c11 */ /* 0x000fc600088f0eff */
[----:B------:R0:W-:Y:S04]  /*2e00*/  STL [R1+0x90], R11 ;  /* 0x0000900b01007387 */ /* 0x0001e80000100800 */
[----:B------:R1:W-:Y:S04]  /*2e10*/  STL [R1+0x98], R4 ;  /* 0x0000980401007387 */ /* 0x0003e80000100800 */
[----:B------:R-:W-:Y:S01]  /*2e20*/  STL [R1+0xa0], R14 ;  /* 0x0000a00e01007387 */ /* 0x000fe20000100800 */
[----:B0-----:R-:W-:Y:S01]  /*2e30*/  LEA R11, P3, R5, UR4, 0x1 ;  /* 0x00000004050b7c11 */ /* 0x001fe2000f8608ff */
[----:B------:R-:W-:Y:S01]  /*2e40*/  UIADD3 UR4, UR8, 0x8000, URZ ;  /* 0x0000800008047890 */ /* 0x000fe2000fffe03f */
[----:B-1----:R-:W-:-:S03]  /*2e50*/  LEA.HI.X.SX32 R4, R6, UR5, 0x1, P0 ;  /* 0x0000000506047c11 */ /* 0x002fc600080f0eff */
[----:B------:R-:W-:Y:S01]  /*2e60*/  STL [R1+0xa8], R11 ;  /* 0x0000a80b01007387 */ /* 0x000fe20000100800 */
[----:B------:R-:W-:Y:S01]  /*2e70*/  LEA.HI.X.SX32 R6, R10, UR5, 0x1, P2 ;  /* 0x000000050a067c11 */ /* 0x000fe200090f0eff */
[----:B------:R-:W-:Y:S02]  /*2e80*/  USHF.R.U32.HI UR4, URZ, 0x4, UR4 ;  /* 0x000000043f047899 */ /* 0x000fe40008011604 */
[----:B------:R0:W-:Y:S02]  /*2e90*/  STL [R1+0x8c], R4 ;  /* 0x00008c0401007387 */ /* 0x0001e40000100800 */
[----:B------:R-:W-:Y:S02]  /*2ea0*/  USGXT.U32 UR4, UR4, 0xe ;  /* 0x0000000e0404789a */ /* 0x000fe40008000000 */
[----:B------:R-:W-:Y:S04]  /*2eb0*/  STL [R1+0x94], R7 ;  /* 0x0000940701007387 */ /* 0x000fe80000100800 */
[----:B------:R1:W-:Y:S01]  /*2ec0*/  STL [R1+0x9c], R6 ;  /* 0x00009c0601007387 */ /* 0x0003e20000100800 */
[----:B0-----:R-:W-:Y:S01]  /*2ed0*/  LEA.HI.X.SX32 R4, R5, UR5, 0x1, P3 ;  /* 0x0000000505047c11 */ /* 0x001fe200098f0eff */
[----:B------:R-:W-:Y:S01]  /*2ee0*/  UMOV UR5, URZ ;  /* 0x0000003f00057c82 */ /* 0x000fe20008000000 */
[----:B------:R-:W0:Y:S01]  /*2ef0*/  LDC R5, c[0x0][0x23c] ;  /* 0x00008f00ff057b82 */ /* 0x000e220000000800 */
[----:B------:R-:W-:-:S02]  /*2f00*/  UIADD3.64 UR12, UR4, UR12, URZ ;  /* 0x0000000c040c7297 */ /* 0x000fc4000fffe03f */
[----:B------:R0:W-:Y:S01]  /*2f10*/  STL [R1+0xa4], R4 ;  /* 0x0000a40401007387 */ /* 0x0001e20000100800 */
[----:B-1----:R-:W-:-:S03]  /*2f20*/  LOP3.LUT R6, R100, 0x1f, RZ, 0xc0, !PT ;  /* 0x0000001f64067812 */ /* 0x002fc600078ec0ff */
[----:B------:R1:W-:Y:S01]  /*2f30*/  STL [R1+0x74], R3 ;  /* 0x0000740301007387 */ /* 0x0003e20000100800 */
[----:B------:R-:W-:-:S04]  /*2f40*/  IMAD.WIDE R100, R2, 0x2, RZ ;  /* 0x0000000202647825 */ /* 0x000fc800078e02ff */
[----:B01----:R-:W-:-:S07]  /*2f50*/  IMAD R4, R6, R5, RZ ;  /* 0x0000000506047224 */ /* 0x003fce00078e02ff */
.L_x_1:
[----:B------:R-:W2:Y:S04]  /*2f60*/  LDL R2, [R1+0xa8] ;  /* 0x0000a80001027983 */ /* 0x000ea80000100800 */
[----:B------:R-:W3:Y:S01]  /*2f70*/  LDL R11, [R1+0xa4] ;  /* 0x0000a400010b7983 */ /* 0x000ee20000100800 */
[----:B------:R-:W0:Y:S03]  /*2f80*/  S2R R3, SR_TID.X ;  /* 0x0000000000037919 */ /* 0x000e260000002100 */
[----:B------:R-:W4:Y:S04]  /*2f90*/  LDL R4, [R1+0xa0] ;  /* 0x0000a00001047983 */ /* 0x000f280000100800 */
[----:B------:R-:W5:Y:S04]  /*2fa0*/  LDL R6, [R1+0x98] ;  /* 0x0000980001067983 */ /* 0x000f680000100800 */
[----:B------:R-:W5:Y:S04]  /*2fb0*/  LDL R10, [R1+0x9c] ;  /* 0x00009c00010a7983 */ /* 0x000f680000100800 */
[----:B------:R1:W-:Y:S01]  /*2fc0*/  STL [R1+0x174], R16 ;  /* 0x0001741001007387 */ /* 0x0003e20000100800 */
[----:B0-----:R-:W-:-:S04]  /*2fd0*/  SHF.R.U32.HI R7, RZ, 0x6, R3 ;  /* 0x00000006ff077819 */ /* 0x001fc80000011603 */
[----:B------:R-:W-:-:S04]  /*2fe0*/  SGXT.U32 R7, R7, 0x3 ;  /* 0x000000030707781a */ /* 0x000fc80000000000 */
[C---:B------:R-:W-:Y:S02]  /*2ff0*/  ISETP.GE.AND P0, PT, R7.reuse, UR17, PT ;  /* 0x0000001107007c0c */ /* 0x040fe4000bf06270 */
[----:B------:R-:W-:Y:S02]  /*3000*/  LOP3.LUT R3, R7, 0x10, RZ, 0xfc, !PT ;  /* 0x0000001007037812 */ /* 0x000fe400078efcff */
[----:B-1----:R-:W-:Y:S02]  /*3010*/  PRMT R16, RZ, 0x7610, R16 ;  /* 0x00007610ff107816 */ /* 0x002fe40000000010 */
[----:B------:R-:W-:Y:S01]  /*3020*/  ISETP.GE.AND P5, PT, R3, UR17, PT ;  /* 0x0000001103007c0c */ /* 0x000fe2000bfa6270 */
[----:B------:R0:W-:Y:S01]  /*3030*/  STL [R1+0x170], R124 ;  /* 0x0001707c01007387 */ /* 0x0001e20000100800 */
[----:B------:R-:W-:-:S03]  /*3040*/  LOP3.LUT R5, R7, 0x8, RZ, 0xfc, !PT ;  /* 0x0000000807057812 */ /* 0x000fc600078efcff */
[----:B------:R-:W-:Y:S04]  /*3050*/  STL [R1+0x16c], R123 ;  /* 0x00016c7b01007387 */ /* 0x000fe80000100800 */
[----:B------:R-:W-:Y:S04]  /*3060*/  STL [R1+0x168], R125 ;  /* 0x0001687d01007387 */ /* 0x000fe80000100800 */
[----:B------:R-:W-:Y:S04]  /*3070*/  STL [R1+0x148], R0 ;  /* 0x0001480001007387 */ /* 0x000fe80000100800 */
[----:B------:R-:W5:Y:S01]  /*3080*/  LDL R7, [R1+0x94] ;  /* 0x0000940001077983 */ /* 0x000f620000100800 */
[----:B--2---:R-:W-:-:S05]  /*3090*/  IADD3 R2, P3, R100, R2, RZ ;  /* 0x0000000264027210 */ /* 0x004fca0007f7e0ff */
[----:B---3--:R-:W-:Y:S01]  /*30a0*/  IMAD.X R3, R101, 0x1, R11, P3 ;  /* 0x0000000165037824 */ /* 0x008fe200018e060b */
[----:B------:R-:W-:Y:S01]  /*30b0*/  ISETP.GE.AND P4, PT, R5, UR17, PT ;  /* 0x0000001105007c0c */ /* 0x000fe2000bf86270 */
[----:B------:R-:W2:Y:S04]  /*30c0*/  LDL R11, [R1+0x8c] ;  /* 0x00008c00010b7983 */ /* 0x000ea80000100800 */
[----:B------:R-:W3:Y:S01]  /*30d0*/  @!P0 LDG.E.U16 R16, desc[UR10][R2.64] ;  /* 0x0000000a02108981 */ /* 0x000ee2000c1e1500 */
[C---:B----4-:R-:W-:Y:S02]  /*30e0*/  IADD3 R4, P2, R100.reuse, R4, RZ ;  /* 0x0000000464047210 */ /* 0x050fe40007f5e0ff */
[----:B0-----:R-:W-:Y:S02]  /*30f0*/  PRMT R124, RZ, 0x7610, R124 ;  /* 0x00007610ff7c7816 */ /* 0x001fe4000000007c */
[----:B-----5:R-:W-:-:S02]  /*3100*/  IADD3 R6, P1, R100, R6, RZ ;  /* 0x0000000664067210 */ /* 0x020fc40007f3e0ff */
[----:B------:R-:W-:Y:S01]  /*3110*/  PRMT R21, RZ, 0x7610, R21 ;  /* 0x00007610ff157816 */ /* 0x000fe20000000015 */
[----:B------:R-:W-:-:S05]  /*3120*/  IMAD.X R5, R101, 0x1, R10, P2 ;  /* 0x0000000165057824 */ /* 0x000fca00010e060a */
[----:B------:R-:W4:Y:S01]  /*3130*/  @!P4 LDG.E.U16 R124, desc[UR10][R4.64] ;  /* 0x0000000a047cc981 */ /* 0x000f22000c1e1500 */
[----:B------:R-:W-:-:S05]  /*3140*/  IMAD.X R7, R101, 0x1, R7, P1 ;  /* 0x0000000165077824 */ /* 0x000fca00008e0607 */
[----:B------:R-:W5:Y:S04]  /*3150*/  @!P5 LDG.E.U16 R21, desc[UR10][R6.64] ;  /* 0x0000000a0615d981 */ /* 0x000f68000c1e1500 */
[----:B---3--:R0:W-:Y:S04]  /*3160*/  STL [R1+0x70], R16 ;  /* 0x0000701001007387 */ /* 0x0081e80000100800 */
[----:B0-----:R-:W3:Y:S04]  /*3170*/  LDL.LU R16, [R1+0x174] ;  /* 0x0001740001107983 */ /* 0x001ee80000300800 */
[----:B------:R-:W2:Y:S01]  /*3180*/  LDL R3, [R1+0x90] ;  /* 0x0000900001037983 */ /* 0x000ea20000100800 */
[----:B------:R-:W0:Y:S03]  /*3190*/  S2R R10, SR_TID.X ;  /* 0x00000000000a7919 */ /* 0x000e260000002100 */
[----:B----4-:R1:W-:Y:S01]  /*31a0*/  STL [R1+0x6c], R124 ;  /* 0x00006c7c01007387 */ /* 0x0103e20000100800 */
[----:B------:R-:W-:-:S03]  /*31b0*/  PRMT R0, RZ, 0x7610, R0 ;  /* 0x00007610ff007816 */ /* 0x000fc60000000000 */
[----:B-1----:R-:W4:Y:S01]  /*31c0*/  LDL.LU R124, [R1+0x170] ;  /* 0x00017000017c7983 */ /* 0x002f220000300800 */
[----:B0-----:R-:W-:-:S04]  /*31d0*/  SHF.R.U32.HI R2, RZ, 0x6, R10 ;  /* 0x00000006ff027819 */ /* 0x001fc8000001160a */
[----:B------:R-:W-:-:S04]  /*31e0*/  SGXT.U32 R2, R2, 0x3 ;  /* 0x000000030202781a */ /* 0x000fc80000000000 */
[----:B------:R-:W-:-:S04]  /*31f0*/  LOP3.LUT R2, R2, 0x18, RZ, 0xfc, !PT ;  /* 0x0000001802027812 */ /* 0x000fc800078efcff */
[----:B------:R-:W-:Y:S01]  /*3200*/  ISETP.GE.AND P1, PT, R2, UR17, PT ;  /* 0x0000001102007c0c */ /* 0x000fe2000bf26270 */
[----:B-----5:R0:W-:Y:S04]  /*3210*/  STL [R1+0x60], R21 ;  /* 0x0000601501007387 */ /* 0x0201e80000100800 */
[----:B------:R1:W-:Y:S01]  /*3220*/  STL.64 [R1+0xb0], R100 ;  /* 0x0000b06401007387 */ /* 0x0003e20000100a00 */
[C---:B0-----:R-:W-:Y:S02]  /*3230*/  LOP3.LUT R21, R10.reuse, 0x1f, RZ, 0xc0, !PT ;  /* 0x0000001f0a157812 */ /* 0x041fe400078ec0ff */
[----:B------:R-:W-:Y:S02]  /*3240*/  LOP3.LUT R10, R10, 0x1f, RZ, 0xc0, !PT ;  /* 0x0000001f0a0a7812 */ /* 0x000fe400078ec0ff */
[----:B------:R-:W-:-:S02]  /*3250*/  ISETP.GE.AND P2, PT, R21, UR17, PT ;  /* 0x0000001115007c0c */ /* 0x000fc4000bf46270 */
[----:B------:R-:W-:Y:S01]  /*3260*/  PRMT R123, RZ, 0x7610, R123 ;  /* 0x00007610ff7b7816 */ /* 0x000fe2000000007b */
[----:B------:R-:W-:Y:S02]  /*3270*/  IMAD.MOV.U32 R6, RZ, RZ, R8 ;  /* 0x000000ffff067224 */ /* 0x000fe400078e0008 */
[----:B------:R-:W-:Y:S01]  /*3280*/  IMAD.MOV.U32 R7, RZ, RZ, R9 ;  /* 0x000000ffff077224 */ /* 0x000fe200078e0009 */
[----:B------:R-:W-:Y:S02]  /*3290*/  PRMT R14, RZ, 0x7610, R14 ;  /* 0x00007610ff0e7816 */ /* 0x000fe4000000000e */
[----:B------:R-:W-:Y:S02]  /*32a0*/  PRMT R15, RZ, 0x7610, R15 ;  /* 0x00007610ff0f7816 */ /* 0x000fe4000000000f */
[----:B------:R-:W-:Y:S02]  /*32b0*/  PRMT R125, RZ, 0x7610, R125 ;  /* 0x00007610ff7d7816 */ /* 0x000fe4000000007d */
[----:B------:R-:W-:-:S04]  /*32c0*/  LOP3.LUT R103, R103, R102, RZ, 0x3c, !PT ;  /* 0x0000006667677212 */ /* 0x000fc800078e3cff */
[C---:B------:R-:W-:Y:S01]  /*32d0*/  LOP3.LUT R102, R103.reuse, R102, RZ, 0x3c, !PT ;  /* 0x0000006667667212 */ /* 0x040fe200078e3cff */
[----:B------:R0:W-:Y:S03]  /*32e0*/  STL.64 [R1+0xb8], R96 ;  /* 0x0000b86001007387 */ /* 0x0001e60000100a00 */
[----:B------:R-:W-:Y:S02]  /*32f0*/  LOP3.LUT R103, R103, R102, RZ, 0x3c, !PT ;  /* 0x0000006667677212 */ /* 0x000fe400078e3cff */
[----:B--2---:R-:W-:-:S05]  /*3300*/  IADD3 R2, P0, R100, R3, RZ ;  /* 0x0000000364027210 */ /* 0x004fca0007f1e0ff */
[----:B------:R-:W-:Y:S02]  /*3310*/  IMAD.X R3, R101, 0x1, R11, P0 ;  /* 0x0000000165037824 */ /* 0x000fe400000e060b */
[----:B-1----:R-:W1:Y:S03]  /*3320*/  LDC R101, c[0x0][0x23c] ;  /* 0x00008f00ff657b82 */ /* 0x002e660000000800 */
[----:B------:R2:W5:Y:S01]  /*3330*/  @!P1 LDG.E.U16 R0, desc[UR10][R2.64] ;  /* 0x0000000a02009981 */ /* 0x000562000c1e1500 */
[----:B-1----:R-:W-:-:S04]  /*3340*/  IMAD R101, R10, R101, RZ ;  /* 0x000000650a657224 */ /* 0x002fc800078e02ff */
[C---:B------:R-:W-:Y:S01]  /*3350*/  IMAD.WIDE R4, R101.reuse, 0x2, R96 ;  /* 0x0000000265047825 */ /* 0x040fe200078e0260 */
[----:B------:R-:W-:Y:S03]  /*3360*/  BAR.SYNC.DEFER_BLOCKING 0x0 ;  /* 0x0000000000007b1d */ /* 0x000fe60000010000 */
[----:B------:R-:W-:-:S04]  /*3370*/  IMAD.WIDE R10, R101, 0x2, R116 ;  /* 0x00000002650a7825 */ /* 0x000fc800078e0274 */
[----:B------:R-:W-:-:S04]  /*3380*/  IMAD.WIDE R8, R101, 0x2, R6 ;  /* 0x0000000265087825 */ /* 0x000fc800078e0206 */
[----:B--2---:R-:W-:Y:S01]  /*3390*/  IMAD.WIDE R2, R101, 0x2, R110 ;  /* 0x0000000265027825 */ /* 0x004fe200078e026e */
[----:B------:R-:W2:Y:S04]  /*33a0*/  @!P2 LDG.E.U16 R123, desc[UR10][R4.64] ;  /* 0x0000000a047ba981 */ /* 0x000ea8000c1e1500 */
[----:B------:R1:W3:Y:S04]  /*33b0*/  @!P2 LDG.E.U16 R14, desc[UR10][R10.64] ;  /* 0x0000000a0a0ea981 */ /* 0x0002e8000c1e1500 */
[----:B------:R0:W4:Y:S04]  /*33c0*/  @!P2 LDG.E.U16 R15, desc[UR10][R8.64] ;  /* 0x0000000a080fa981 */ /* 0x000128000c1e1500 */
[----:B------:R0:W4:Y:S01]  /*33d0*/  @!P2 LDG.E.U16 R125, desc[UR10][R2.64] ;  /* 0x0000000a027da981 */ /* 0x000122000c1e1500 */
[----:B-1----:R-:W-:-:S02]  /*33e0*/  IMAD.MOV.U32 R10, RZ, RZ, R12 ;  /* 0x000000ffff0a7224 */ /* 0x002fc400078e000c */
[----:B------:R-:W-:Y:S01]  /*33f0*/  IMAD.MOV.U32 R11, RZ, RZ, R13 ;  /* 0x000000ffff0b7224 */ /* 0x000fe200078e000d */
[----:B------:R-:W-:Y:S01]  /*3400*/  PRMT R100, RZ, 0x7610, R100 ;  /* 0x00007610ff647816 */ /* 0x000fe20000000064 */
[----:B0-----:R-:W-:Y:S01]  /*3410*/  IMAD.WIDE R8, R101, 0x2, R102 ;  /* 0x0000000265087825 */ /* 0x001fe200078e0266 */
[----:B------:R-:W-:-:S03]  /*3420*/  PRMT R97, RZ, 0x7610, R97 ;  /* 0x00007610ff617816 */ /* 0x000fc60000000061 */
[C---:B------:R-:W-:Y:S01]  /*3430*/  IMAD.WIDE R4, R101.reuse, 0x2, R10 ;  /* 0x0000000265047825 */ /* 0x040fe200078e020a */
[----:B------:R-:W-:Y:S02]  /*3440*/  PRMT R96, RZ, 0x7610, R96 ;  /* 0x00007610ff607816 */ /* 0x000fe40000000060 */
[----:B------:R-:W4:Y:S01]  /*3450*/  @!P2 LDG.E.U16 R97, desc[UR10][R8.64] ;  /* 0x0000000a0861a981 */ /* 0x000f22000c1e1500 */
[----:B------:R-:W-:-:S03]  /*3460*/  IMAD.WIDE R12, R101, 0x2, R114 ;  /* 0x00000002650c7825 */ /* 0x000fc600078e0272 */
[----:B------:R0:W4:Y:S04]  /*3470*/  @!P2 LDG.E.U16 R100, desc[UR10][R4.64] ;  /* 0x0000000a0464a981 */ /* 0x000128000c1e1500 */
[----:B------:R1:W4:Y:S04]  /*3480*/  @!P2 LDG.E.U16 R96, desc[UR10][R12.64] ;  /* 0x0000000a0c60a981 */ /* 0x000328000c1e1500 */
[----:B------:R1:W-:Y:S04]  /*3490*/  STL.64 [R1+0xc0], R6 ;  /* 0x0000c00601007387 */ /* 0x0003e80000100a00 */
[----:B------:R-:W-:Y:S04]  /*34a0*/  STL [R1+0xcc], R116 ;  /* 0x0000cc7401007387 */ /* 0x000fe80000100800 */
[----:B------:R-:W-:Y:S01]  /*34b0*/  STL [R1+0xc8], R117 ;  /* 0x0000c87501007387 */ /* 0x000fe20000100800 */
[----:B------:R-:W-:-:S02]  /*34c0*/  LOP3.LUT R89, R89, R88, RZ, 0x3c, !PT ;  /* 0x0000005859597212 */ /* 0x000fc400078e3cff */
[----:B------:R-:W-:Y:S02]  /*34d0*/  LOP3.LUT R121, R121, R120, RZ, 0x3c, !PT ;  /* 0x0000007879797212 */ /* 0x000fe400078e3cff */
[----:B------:R-:W-:Y:S02]  /*34e0*/  PRMT R2, RZ, 0x7610, R2 ;  /* 0x00007610ff027816 */ /* 0x000fe40000000002 */
[----:B------:R-:W-:Y:S02]  /*34f0*/  LOP3.LUT R113, R113, R112, RZ, 0x3c, !PT ;  /* 0x0000007071717212 */ /* 0x000fe400078e3cff */
[----:B0-----:R-:W-:Y:S02]  /*3500*/  PRMT R5, RZ, 0x7610, R5 ;  /* 0x00007610ff057816 */ /* 0x001fe40000000005 */
[----:B------:R-:W-:Y:S02]  /*3510*/  LOP3.LUT R88, R89, R88, RZ, 0x3c, !PT ;  /* 0x0000005859587212 */ /* 0x000fe400078e3cff */
[----:B------:R-:W-:-:S02]  /*3520*/  PRMT R4, RZ, 0x7610, R4 ;  /* 0x00007610ff047816 */ /* 0x000fc40000000004 */
[----:B------:R-:W-:Y:S02]  /*3530*/  LOP3.LUT R120, R121, R120, RZ, 0x3c, !PT ;  /* 0x0000007879787212 */ /* 0x000fe400078e3cff */
[----:B------:R-:W-:Y:S02]  /*3540*/  LOP3.LUT R93, R93, R92, RZ, 0x3c, !PT ;  /* 0x0000005c5d5d7212 */ /* 0x000fe400078e3cff */
[----:B------:R-:W-:Y:S02]  /*3550*/  LOP3.LUT R112, R113, R112, RZ, 0x3c, !PT ;  /* 0x0000007071707212 */ /* 0x000fe400078e3cff */
[----:B------:R-:W-:Y:S02]  /*3560*/  LOP3.LUT R89, R89, R88, RZ, 0x3c, !PT ;  /* 0x0000005859597212 */ /* 0x000fe400078e3cff */
[----:B------:R-:W-:Y:S02]  /*3570*/  LOP3.LUT R121, R121, R120, RZ, 0x3c, !PT ;  /* 0x0000007879797212 */ /* 0x000fe400078e3cff */
[----:B------:R-:W-:-:S02]  /*3580*/  LOP3.LUT R92, R93, R92, RZ, 0x3c, !PT ;  /* 0x0000005c5d5c7212 */ /* 0x000fc400078e3cff */
[----:B------:R-:W-:Y:S02]  /*3590*/  LOP3.LUT R113, R113, R112, RZ, 0x3c, !PT ;  /* 0x0000007071717212 */ /* 0x000fe400078e3cff */
[----:B-1----:R-:W-:Y:S02]  /*35a0*/  PRMT R7, RZ, 0x7610, R7 ;  /* 0x00007610ff077816 */ /* 0x002fe40000000007 */
[----:B------:R-:W-:Y:S01]  /*35b0*/  LOP3.LUT R93, R93, R92, RZ, 0x3c, !PT ;  /* 0x0000005c5d5d7212 */ /* 0x000fe200078e3cff */
[C---:B------:R-:W-:Y:S01]  /*35c0*/  IMAD.WIDE R12, R101.reuse, 0x2, R112 ;  /* 0x00000002650c7825 */ /* 0x040fe200078e0270 */
[----:B-----5:R-:W-:Y:S04]  /*35d0*/  STL [R1+0x150], R0 ;  /* 0x0001500001007387 */ /* 0x020fe80000100800 */
[----:B--2---:R0:W-:Y:S04]  /*35e0*/  STL [R1+0x5c], R123 ;  /* 0x00005c7b01007387 */ /* 0x0041e80000100800 */
[----:B0-----:R-:W2:Y:S04]  /*35f0*/  LDL.LU R123, [R1+0x16c] ;  /* 0x00016c00017b7983 */ /* 0x001ea80000300800 */
[----:B------:R-:W-:Y:S04]  /*3600*/  STL [R1+0xd4], R110 ;  /* 0x0000d46e01007387 */ /* 0x000fe80000100800 */
[----:B------:R-:W-:Y:S04]  /*3610*/  STL [R1+0xd0], R111 ;  /* 0x0000d06f01007387 */ /* 0x000fe80000100800 */
[----:B------:R-:W-:Y:S04]  /*3620*/  STL [R1+0xdc], R10 ;  /* 0x0000dc0a01007387 */ /* 0x000fe80000100800 */
[----:B------:R-:W-:Y:S04]  /*3630*/  STL [R1+0xd8], R11 ;  /* 0x0000d80b01007387 */ /* 0x000fe80000100800 */
[----:B------:R-:W-:Y:S04]  /*3640*/  STL [R1+0xe4], R102 ;  /* 0x0000e46601007387 */ /* 0x000fe80000100800 */
[----:B------:R-:W-:Y:S04]  /*3650*/  STL [R1+0xe0], R103 ;  /* 0x0000e06701007387 */ /* 0x000fe80000100800 */
[----:B------:R-:W-:Y:S04]  /*3660*/  STL [R1+0xec], R114 ;  /* 0x0000ec7201007387 */ /* 0x000fe80000100800 */
[----:B------:R-:W-:Y:S04]  /*3670*/  STL [R1+0xe8], R115 ;  /* 0x0000e87301007387 */ /* 0x000fe80000100800 */
[----:B---3--:R-:W-:Y:S04]  /*3680*/  STL [R1+0x54], R14 ;  /* 0x0000540e01007387 */ /* 0x008fe80000100800 */
[----:B----4-:R0:W-:Y:S04]  /*3690*/  STL [R1+0x58], R15 ;  /* 0x0000580f01007387 */ /* 0x0101e80000100800 */
[----:B------:R-:W-:Y:S04]  /*36a0*/  STL [R1+0xf4], R118 ;  /* 0x0000f47601007387 */ /* 0x000fe80000100800 */
[----:B------:R-:W-:Y:S04]  /*36b0*/  STL [R1+0xf0], R119 ;  /* 0x0000f07701007387 */ /* 0x000fe80000100800 */
[----:B------:R1:W-:Y:S01]  /*36c0*/  STL [R1+0x50], R125 ;  /* 0x0000507d01007387 */ /* 0x0003e20000100800 */
[----:B0-----:R-:W-:-:S05]  /*36d0*/  IMAD.WIDE R14, R101, 0x2, R118 ;  /* 0x00000002650e7825 */ /* 0x001fca00078e0276 */
[----:B------:R0:W3:Y:S04]  /*36e0*/  @!P2 LDG.E.U16 R7, desc[UR10][R14.64] ;  /* 0x0000000a0e07a981 */ /* 0x0000e8000c1e1500 */
[----:B-1----:R-:W4:Y:S04]  /*36f0*/  LDL.LU R125, [R1+0x168] ;  /* 0x00016800017d7983 */ /* 0x002f280000300800 */
[----:B------:R-:W-:Y:S04]  /*3700*/  STL.S16 [R1+0x34], R2 ;  /* 0x0000340201007387 */ /* 0x000fe80000100600 */
[----:B------:R-:W-:Y:S04]  /*3710*/  STL.S16 [R1+0x30], R5 ;  /* 0x0000300501007387 */ /* 0x000fe80000100600 */
[----:B------:R-:W-:Y:S04]  /*3720*/  STL [R1+0xfc], R106 ;  /* 0x0000fc6a01007387 */ /* 0x000fe80000100800 */
[----:B------:R-:W-:Y:S04]  /*3730*/  STL.S16 [R1+0x2c], R4 ;  /* 0x00002c0401007387 */ /* 0x000fe80000100600 */
[----:B------:R-:W-:Y:S04]  /*3740*/  STL [R1+0xf8], R107 ;  /* 0x0000f86b01007387 */ /* 0x000fe80000100800 */
[----:B------:R-:W-:Y:S04]  /*3750*/  STL [R1+0x104], R88 ;  /* 0x0001045801007387 */ /* 0x000fe80000100800 */
[----:B------:R-:W-:Y:S04]  /*3760*/  STL [R1+0x100], R89 ;  /* 0x0001005901007387 */ /* 0x000fe80000100800 */
[----:B------:R-:W-:Y:S04]  /*3770*/  STL [R1+0x10c], R120 ;  /* 0x00010c7801007387 */ /* 0x000fe80000100800 */
[----:B------:R-:W-:Y:S04]  /*3780*/  STL [R1+0x108], R121 ;  /* 0x0001087901007387 */ /* 0x000fe80000100800 */
[----:B------:R1:W-:Y:S01]  /*3790*/  STL [R1+0x114], R112 ;  /* 0x0001147001007387 */ /* 0x0003e20000100800 */
[----:B0-----:R-:W-:-:S03]  /*37a0*/  IMAD.WIDE R14, R101, 0x2, R92 ;  /* 0x00000002650e7825 */ /* 0x001fc600078e025c */
[----:B-1----:R-:W5:Y:S04]  /*37b0*/  LDL.LU R112, [R1+0x2c] ;  /* 0x00002c0001707983 */ /* 0x002f680000300800 */
[----:B------:R-:W-:Y:S04]  /*37c0*/  STL [R1+0x110], R113 ;  /* 0x0001107101007387 */ /* 0x000fe80000100800 */
[----:B------:R0:W-:Y:S04]  /*37d0*/  STL [R1+0x11c], R92 ;  /* 0x00011c5c01007387 */ /* 0x0001e80000100800 */
[----:B------:R-:W-:Y:S04]  /*37e0*/  STL [R1+0x4c], R100 ;  /* 0x00004c6401007387 */ /* 0x000fe80000100800 */
[----:B0-----:R-:W2:Y:S04]  /*37f0*/  LDL.LU R92, [R1+0x34] ;  /* 0x00003400015c7983 */ /* 0x001ea80000300800 */
[----:B------:R-:W-:Y:S04]  /*3800*/  STL [R1+0x48], R97 ;  /* 0x0000486101007387 */ /* 0x000fe80000100800 */
[----:B------:R0:W-:Y:S04]  /*3810*/  STL [R1+0x118], R93 ;  /* 0x0001185d01007387 */ /* 0x0001e80000100800 */
[----:B------:R1:W-:Y:S04]  /*3820*/  STL [R1+0x44], R96 ;  /* 0x0000446001007387 */ /* 0x0003e80000100800 */
[----:B0-----:R-:W3:Y:S01]  /*3830*/  LDL.LU R93, [R1+0x30] ;  /* 0x00003000015d7983 */ /* 0x001ee20000300800 */
[----:B------:R-:W-:Y:S01]  /*3840*/  LOP3.LUT R109, R109, R108, RZ, 0x3c, !PT ;  /* 0x0000006c6d6d7212 */ /* 0x000fe200078e3cff */
[----:B------:R-:W-:Y:S01]  /*3850*/  IMAD.WIDE R8, R101, 0x2, R120 ;  /* 0x0000000265087825 */ /* 0x000fe200078e0278 */
[----:B------:R-:W-:-:S02]  /*3860*/  LOP3.LUT R105, R105, R104, RZ, 0x3c, !PT ;  /* 0x0000006869697212 */ /* 0x000fc400078e3cff */
[----:B------:R-:W-:Y:S01]  /*3870*/  LOP3.LUT R108, R109, R108, RZ, 0x3c, !PT ;  /* 0x0000006c6d6c7212 */ /* 0x000fe200078e3cff */
[----:B------:R-:W-:Y:S01]  /*3880*/  IMAD.WIDE R2, R101, 0x2, R106 ;  /* 0x0000000265027825 */ /* 0x000fe200078e026a */
[----:B------:R-:W-:Y:S02]  /*3890*/  PRMT R6, RZ, 0x7610, R6 ;  /* 0x00007610ff067816 */ /* 0x000fe40000000006 */
[----:B------:R-:W-:Y:S01]  /*38a0*/  LOP3.LUT R104, R105, R104, RZ, 0x3c, !PT ;  /* 0x0000006869687212 */ /* 0x000fe200078e3cff */
[----:B------:R-:W-:Y:S01]  /*38b0*/  IMAD.WIDE R4, R101, 0x2, R88 ;  /* 0x0000000265047825 */ /* 0x000fe200078e0258 */
[----:B------:R-:W-:Y:S02]  /*38c0*/  PRMT R0, RZ, 0x7610, R0 ;  /* 0x00007610ff007816 */ /* 0x000fe40000000000 */
[----:B------:R-:W-:Y:S01]  /*38d0*/  LOP3.LUT R109, R109, R108, RZ, 0x3c, !PT ;  /* 0x0000006c6d6d7212 */ /* 0x000fe200078e3cff */
[----:B------:R0:W4:Y:S01]  /*38e0*/  @!P2 LDG.E.U16 R6, desc[UR10][R2.64] ;  /* 0x0000000a0206a981 */ /* 0x000122000c1e1500 */
[----:B------:R-:W-:-:S02]  /*38f0*/  LOP3.LUT R105, R105, R104, RZ, 0x3c, !PT ;  /* 0x0000006869697212 */ /* 0x000fc400078e3cff */
[----:B------:R-:W-:Y:S01]  /*3900*/  PRMT R113, RZ, 0x7610, R113 ;  /* 0x00007610ff717816 */ /* 0x000fe20000000071 */
[----:B------:R1:W4:Y:S01]  /*3910*/  @!P2 LDG.E.U16 R0, desc[UR10][R4.64] ;  /* 0x0000000a0400a981 */ /* 0x000322000c1e1500 */
[----:B------:R-:W-:Y:S01]  /*3920*/  PRMT R120, RZ, 0x7610, R120 ;  /* 0x00007610ff787816 */ /* 0x000fe20000000078 */
[----:B0-----:R-:W-:-:S04]  /*3930*/  IMAD.WIDE R2, R101, 0x2, R108 ;  /* 0x0000000265027825 */ /* 0x001fc800078e026c */
[----:B-1----:R-:W-:Y:S01]  /*3940*/  IMAD.WIDE R4, R101, 0x2, R104 ;  /* 0x0000000265047825 */ /* 0x002fe200078e0268 */
[----:B------:R-:W4:Y:S04]  /*3950*/  @!P2 LDG.E.U16 R113, desc[UR10][R2.64] ;  /* 0x0000000a0271a981 */ /* 0x000f28000c1e1500 */
[----:B------:R-:W4:Y:S04]  /*3960*/  @!P2 LDG.E.U16 R120, desc[UR10][R4.64] ;  /* 0x0000000a0478a981 */ /* 0x000f28000c1e1500 */
[----:B-----5:R-:W5:Y:S04]  /*3970*/  @!P2 LDG.E.U16 R112, desc[UR10][R14.64] ;  /* 0x0000000a0e70a981 */ /* 0x020f68000c1e1500 */
[----:B--2---:R-:W2:Y:S04]  /*3980*/  @!P2 LDG.E.U16 R92, desc[UR10][R8.64] ;  /* 0x0000000a085ca981 */ /* 0x004ea8000c1e1500 */
[----:B---3--:R0:W3:Y:S01]  /*3990*/  @!P2 LDG.E.U16 R93, desc[UR10][R12.64] ;  /* 0x0000000a0c5da981 */ /* 0x0080e2000c1e1500 */
[----:B------:R-:W-:-:S02]  /*39a0*/  LOP3.LUT R99, R99, R98, RZ, 0x3c, !PT ;  /* 0x0000006263637212 */ /* 0x000fc400078e3cff */
[----:B------:R-:W-:Y:S01]  /*39b0*/  LOP3.LUT R19, R19, R18, RZ, 0x3c, !PT ;  /* 0x0000001213137212 */ /* 0x000fe200078e3cff */
[----:B------:R-:W-:Y:S01]  /*39c0*/  STL [R1+0x40], R7 ;  /* 0x0000400701007387 */ /* 0x000fe20000100800 */
[----:B------:R-:W-:-:S03]  /*39d0*/  LOP3.LUT R98, R99, R98, RZ, 0x3c, !PT ;  /* 0x0000006263627212 */ /* 0x000fc600078e3cff */
[----:B------:R-:W5:Y:S01]  /*39e0*/  LDL.LU R97, [R1] ;  /* 0x0000000001617983 */ /* 0x000f620000300800 */
[----:B------:R-:W-:Y:S02]  /*39f0*/  LOP3.LUT R18, R19, R18, RZ, 0x3c, !PT ;  /* 0x0000001213127212 */ /* 0x000fe400078e3cff */
[----:B------:R-:W-:Y:S02]  /*3a00*/  LOP3.LUT R99, R99, R98, RZ, 0x3c, !PT ;  /* 0x0000006263637212 */ /* 0x000fe400078e3cff */
[----:B------:R-:W-:Y:S02]  /*3a10*/  LOP3.LUT R19, R19, R18, RZ, 0x3c, !PT ;  /* 0x0000001213137212 */ /* 0x000fe400078e3cff */
[----:B------:R-:W-:-:S04]  /*3a20*/  LOP3.LUT R95, R95, R94, RZ, 0x3c, !PT ;  /* 0x0000005e5f5f7212 */ /* 0x000fc800078e3cff */
[----:B------:R-:W-:Y:S01]  /*3a30*/  LOP3.LUT R94, R95, R94, RZ, 0x3c, !PT ;  /* 0x0000005e5f5e7212 */ /* 0x000fe200078e3cff */
[----:B0-----:R-:W-:-:S03]  /*3a40*/  IMAD.WIDE R12, R101, 0x2, R18 ;  /* 0x00000002650c7825 */ /* 0x001fc600078e0212 */
[----:B------:R-:W-:-:S03]  /*3a50*/  LOP3.LUT R95, R95, R94, RZ, 0x3c, !PT ;  /* 0x0000005e5f5f7212 */ /* 0x000fc600078e3cff */
[----:B------:R-:W-:Y:S01]  /*3a60*/  IMAD.WIDE R2, R101, 0x2, R94 ;  /* 0x0000000265027825 */ /* 0x000fe200078e025e */
[----:B------:R-:W-:-:S04]  /*3a70*/  LOP3.LUT R91, R91, R90, RZ, 0x3c, !PT ;  /* 0x0000005a5b5b7212 */ /* 0x000fc800078e3cff */
[----:B------:R-:W-:-:S04]  /*3a80*/  LOP3.LUT R90, R91, R90, RZ, 0x3c, !PT ;  /* 0x0000005a5b5a7212 */ /* 0x000fc800078e3cff */
[----:B------:R-:W-:Y:S02]  /*3a90*/  LOP3.LUT R91, R91, R90, RZ, 0x3c, !PT ;  /* 0x0000005a5b5b7212 */ /* 0x000fe400078e3cff */
[----:B------:R-:W-:Y:S02]  /*3aa0*/  PRMT R106, RZ, 0x7610, R106 ;  /* 0x00007610ff6a7816 */ /* 0x000fe4000000006a */
[----:B------:R-:W-:Y:S02]  /*3ab0*/  PRMT R119, RZ, 0x7610, R119 ;  /* 0x00007610ff777816 */ /* 0x000fe40000000077 */
[----:B------:R-:W-:Y:S01]  /*3ac0*/  PRMT R88, RZ, 0x7610, R88 ;  /* 0x00007610ff587816 */ /* 0x000fe20000000058 */
[----:B----4-:R-:W-:-:S05]  /*3ad0*/  IMAD.MOV.U32 R15, RZ, RZ, R125 ;  /* 0x000000ffff0f7224 */ /* 0x010fca00078e007d */
[----:B------:R0:W4:Y:S02]  /*3ae0*/  @!P2 LDG.E.U16 R88, desc[UR10][R12.64] ;  /* 0x0000000a0c58a981 */ /* 0x000124000c1e1500 */
[----:B0-----:R-:W-:Y:S02]  /*3af0*/  IMAD.MOV.U32 R13, RZ, RZ, R16 ;  /* 0x000000ffff0d7224 */ /* 0x001fe400078e0010 */
[----:B------:R-:W-:Y:S02]  /*3b00*/  IMAD.MOV.U32 R16, RZ, RZ, R124 ;  /* 0x000000ffff107224 */ /* 0x000fe400078e007c */
[----:B------:R-:W-:Y:S01]  /*3b10*/  IMAD.MOV.U32 R12, RZ, RZ, R122 ;  /* 0x000000ffff0c7224 */ /* 0x000fe200078e007a */
[----:B--2---:R-:W-:Y:S04]  /*3b20*/  STL [R1+0x120], R92 ;  /* 0x0001205c01007387 */ /* 0x004fe80000100800 */
[----:B---3--:R0:W-:Y:S04]  /*3b30*/  STL [R1+0x124], R93 ;  /* 0x0001245d01007387 */ /* 0x0081e80000100800 */
[----:B-----5:R-:W-:Y:S04]  /*3b40*/  STL [R1+0x128], R112 ;  /* 0x0001287001007387 */ /* 0x020fe80000100800 */
[----:B------:R-:W-:Y:S04]  /*3b50*/  STL [R1+0x130], R108 ;  /* 0x0001306c01007387 */ /* 0x000fe80000100800 */
[----:B------:R-:W-:Y:S04]  /*3b60*/  STL [R1+0x12c], R109 ;  /* 0x00012c6d01007387 */ /* 0x000fe80000100800 */
[----:B------:R-:W-:Y:S04]  /*3b70*/  STL [R1+0x138], R104 ;  /* 0x0001386801007387 */ /* 0x000fe80000100800 */
[----:B------:R-:W-:Y:S04]  /*3b80*/  STL [R1+0x134], R105 ;  /* 0x0001346901007387 */ /* 0x000fe80000100800 */
[----:B------:R-:W-:Y:S04]  /*3b90*/  STL [R1+0x140], R98 ;  /* 0x0001406201007387 */ /* 0x000fe80000100800 */
[----:B------:R-:W-:Y:S04]  /*3ba0*/  STL [R1+0x13c], R99 ;  /* 0x00013c6301007387 */ /* 0x000fe80000100800 */
[----:B------:R-:W-:Y:S04]  /*3bb0*/  STL [R1+0x14c], R18 ;  /* 0x00014c1201007387 */ /* 0x000fe80000100800 */
[----:B------:R1:W-:Y:S04]  /*3bc0*/  STL [R1+0x144], R19 ;  /* 0x0001441301007387 */ /* 0x0003e80000100800 */
[----:B------:R-:W-:Y:S04]  /*3bd0*/  STL [R1+0x154], R113 ;  /* 0x0001547101007387 */ /* 0x000fe80000100800 */
[----:B------:R-:W-:Y:S04]  /*3be0*/  STL [R1+0x3c], R6 ;  /* 0x00003c0601007387 */ /* 0x000fe80000100800 */
[----:B------:R-:W-:Y:S04]  /*3bf0*/  STL [R1+0x158], R120 ;  /* 0x0001587801007387 */ /* 0x000fe80000100800 */
[----:B------:R-:W-:Y:S04]  /*3c00*/  STL [R1+0x38], R0 ;  /* 0x0000380001007387 */ /* 0x000fe80000100800 */
[----:B------:R-:W2:Y:S04]  /*3c10*/  LDL.LU R96, [R1+0x4] ;  /* 0x0000040001607983 */ /* 0x000ea80000300800 */
[----:B0-----:R-:W3:Y:S04]  /*3c20*/  LDL.LU R93, [R1+0x8] ;  /* 0x00000800015d7983 */ /* 0x001ee80000300800 */
[----:B------:R-:W5:Y:S04]  /*3c30*/  LDL.LU R92, [R1+0xc] ;  /* 0x00000c00015c7983 */ /* 0x000f680000300800 */
[----:B-1----:R-:W4:Y:S04]  /*3c40*/  LDL.LU R19, [R1+0x10] ;  /* 0x0000100001137983 */ /* 0x002f280000300800 */
[----:B------:R0:W-:Y:S04]  /*3c50*/  STL.64 [R1+0x160], R94 ;  /* 0x0001605e01007387 */ /* 0x0001e80000100a00 */
[----:B------:R-:W5:Y:S04]  /*3c60*/  LDL.LU R18, [R1+0x14] ;  /* 0x0000140001127983 */ /* 0x000f680000300800 */
[----:B------:R-:W5:Y:S01]  /*3c70*/  LDL.LU R7, [R1+0x1c] ;  /* 0x00001c0001077983 */ /* 0x000f620000300800 */
[----:B0-----:R-:W0:Y:S03]  /*3c80*/  LDC R95, c[0x0][0x23c] ;  /* 0x00008f00ff5f7b82 */ /* 0x001e260000000800 */
[----:B------:R-:W5:Y:S04]  /*3c90*/  LDL.LU R6, [R1+0x20] ;  /* 0x0000200001067983 */ /* 0x000f680000300800 */
[----:B------:R-:W5:Y:S01]  /*3ca0*/  LDL.LU R0, [R1+0x24] ;  /* 0x0000240001007983 */ /* 0x000f620000300800 */
[----:B0-----:R-:W-:-:S02]  /*3cb0*/  IMAD R95, R21, R95, RZ ;  /* 0x0000005f155f7224 */ /* 0x001fc400078e02ff */
[----:B------:R-:W-:Y:S02]  /*3cc0*/  IMAD.MOV.U32 R21, RZ, RZ, R20 ;  /* 0x000000ffff157224 */ /* 0x000fe400078e0014 */
[----:B------:R-:W-:-:S04]  /*3cd0*/  IMAD.WIDE R4, R95, 0x2, R90 ;  /* 0x000000025f047825 */ /* 0x000fc800078e025a */
[----:B------:R-:W-:Y:S01]  /*3ce0*/  IMAD.MOV.U32 R20, RZ, RZ, R17 ;  /* 0x000000ffff147224 */ /* 0x000fe200078e0011 */
[----:B------:R0:W5:Y:S03]  /*3cf0*/  @!P2 LDG.E.U16 R106, desc[UR10][R4.64] ;  /* 0x0000000a046aa981 */ /* 0x000166000c1e1500 */
[----:B0-----:R-:W-:-:S05]  /*3d00*/  IMAD.WIDE R4, R95, 0x2, R20 ;  /* 0x000000025f047825 */ /* 0x001fca00078e0214 */
[----:B------:R-:W5:Y:S04]  /*3d10*/  @!P2 LDG.E.U16 R119, desc[UR10][R4.64] ;  /* 0x0000000a0477a981 */ /* 0x000f68000c1e1500 */
[----:B------:R-:W5:Y:S04]  /*3d20*/  LDL.LU R5, [R1+0x28] ;  /* 0x0000280001057983 */ /* 0x000f680000300800 */
[----:B------:R-:W5:Y:S04]  /*3d30*/  LDL.LU R4, [R1+0x64] ;  /* 0x0000640001047983 */ /* 0x000f680000300800 */
[----:B------:R-:W5:Y:S04]  /*3d40*/  LDL.LU R125, [R1+0x68] ;  /* 0x00006800017d7983 */ /* 0x000f680000300800 */
[----:B------:R-:W5:Y:S01]  /*3d50*/  LDL.LU R124, [R1+0x78] ;  /* 0x00007800017c7983 */ /* 0x000f620000300800 */
[----:B------:R-:W-:-:S03]  /*3d60*/  IMAD.MOV.U32 R17, RZ, RZ, R123 ;  /* 0x000000ffff117224 */ /* 0x000fc600078e007b */
[----:B------:R-:W5:Y:S04]  /*3d70*/  LDL.LU R123, [R1+0x7c] ;  /* 0x00007c00017b7983 */ /* 0x000f680000300800 */
[----:B------:R-:W5:Y:S01]  /*3d80*/  LDL.LU R122, [R1+0x80] ;  /* 0x00008000017a7983 */ /* 0x000f620000300800 */
[----:B------:R-:W-:Y:S02]  /*3d90*/  PRMT R89, RZ, 0x7610, R89 ;  /* 0x00007610ff597816 */ /* 0x000fe40000000059 */
[-C--:B------:R-:W-:Y:S02]  /*3da0*/  LOP3.LUT R23, R23, R22.reuse, RZ, 0x3c, !PT ;  /* 0x0000001617177212 */ /* 0x080fe400078e3cff */
[----:B------:R-:W-:Y:S01]  /*3db0*/  PRMT R118, RZ, 0x7610, R118 ;  /* 0x00007610ff767816 */ /* 0x000fe20000000076 */
[----:B------:R-:W-:Y:S01]  /*3dc0*/  IMAD.WIDE R8, R101, 0x2, R98 ;  /* 0x0000000265087825 */ /* 0x000fe200078e0262 */
[----:B------:R-:W-:Y:S01]  /*3dd0*/  LOP3.LUT R22, R23, R22, RZ, 0x3c, !PT ;  /* 0x0000001617167212 */ /* 0x000fe200078e3cff */
[----:B------:R0:W5:Y:S01]  /*3de0*/  @!P2 LDG.E.U16 R89, desc[UR10][R2.64] ;  /* 0x0000000a0259a981 */ /* 0x000162000c1e1500 */
[----:B------:R-:W-:-:S02]  /*3df0*/  PRMT R121, RZ, 0x7610, R121 ;  /* 0x00007610ff797816 */ /* 0x000fc40000000079 */
[----:B------:R-:W-:Y:S02]  /*3e00*/  LOP3.LUT R23, R23, R22, RZ, 0x3c, !PT ;  /* 0x0000001617177212 */ /* 0x000fe400078e3cff */
[----:B------:R-:W-:Y:S01]  /*3e10*/  PRMT R114, RZ, 0x7610, R114 ;  /* 0x00007610ff727816 */ /* 0x000fe20000000072 */
[----:B------:R-:W-:Y:S01]  /*3e20*/  IMAD.MOV.U32 R14, RZ, RZ, R97 ;  /* 0x000000ffff0e7224 */ /* 0x000fe200078e0061 */
[----:B------:R1:W5:Y:S01]  /*3e30*/  @!P2 LDG.E.U16 R121, desc[UR10][R8.64] ;  /* 0x0000000a0879a981 */ /* 0x000362000c1e1500 */
[C---:B0-----:R-:W-:Y:S01]  /*3e40*/  IMAD.WIDE R2, R95.reuse, 0x2, R12 ;  /* 0x000000025f027825 */ /* 0x041fe200078e020c */
[----:B------:R-:W-:Y:S02]  /*3e50*/  PRMT R107, RZ, 0x7610, R107 ;  /* 0x00007610ff6b7816 */ /* 0x000fe4000000006b */
[----:B------:R-:W5:Y:S04]  /*3e60*/  LDL.LU R94, [R1+0x88] ;  /* 0x00008800015e7983 */ /* 0x000f680000300800 */
[----:B------:R0:W5:Y:S01]  /*3e70*/  @!P2 LDG.E.U16 R118, desc[UR10][R2.64] ;  /* 0x0000000a0276a981 */ /* 0x000162000c1e1500 */
[----:B-1----:R-:W-:Y:S01]  /*3e80*/  IMAD.WIDE R8, R95, 0x2, R22 ;  /* 0x000000025f087825 */ /* 0x002fe200078e0216 */
[----:B------:R-:W-:-:S02]  /*3e90*/  PRMT R115, RZ, 0x7610, R115 ;  /* 0x00007610ff737816 */ /* 0x000fc40000000073 */
[----:B------:R-:W-:Y:S01]  /*3ea0*/  PRMT R102, RZ, 0x7610, R102 ;  /* 0x00007610ff667816 */ /* 0x000fe20000000066 */
[----:B------:R-:W5:Y:S04]  /*3eb0*/  LDL.LU R120, [R1+0x70] ;  /* 0x0000700001787983 */ /* 0x000f680000300800 */
[----:B------:R-:W5:Y:S01]  /*3ec0*/  @!P2 LDG.E.U16 R107, desc[UR10][R8.64] ;  /* 0x0000000a086ba981 */ /* 0x000f62000c1e1500 */
[C---:B0-----:R-:W-:Y:S01]  /*3ed0*/  IMAD.WIDE R2, R95.reuse, 0x2, R16 ;  /* 0x000000025f027825 */ /* 0x041fe200078e0210 */
[----:B------:R-:W-:Y:S02]  /*3ee0*/  PRMT R103, RZ, 0x7610, R103 ;  /* 0x00007610ff677816 */ /* 0x000fe40000000067 */
[----:B------:R-:W-:Y:S01]  /*3ef0*/  PRMT R10, RZ, 0x7610, R10 ;  /* 0x00007610ff0a7816 */ /* 0x000fe2000000000a */
[----:B------:R-:W5:Y:S04]  /*3f00*/  LDL.LU R113, [R1+0x6c] ;  /* 0x00006c0001717983 */ /* 0x000f680000300800 */
[----:B------:R0:W5:Y:S02]  /*3f10*/  @!P2 LDG.E.U16 R114, desc[UR10][R2.64] ;  /* 0x0000000a0272a981 */ /* 0x000164000c1e1500 */
[----:B0-----:R-:W-:-:S05]  /*3f20*/  IMAD.WIDE R2, R95, 0x2, R14 ;  /* 0x000000025f027825 */ /* 0x001fca00078e020e */
[----:B------:R0:W5:Y:S01]  /*3f30*/  @!P2 LDG.E.U16 R115, desc[UR10][R2.64] ;  /* 0x0000000a0273a981 */ /* 0x000162000c1e1500 */
[----:B------:R-:W-:Y:S02]  /*3f40*/  PRMT R11, RZ, 0x7610, R11 ;  /* 0x00007610ff0b7816 */ /* 0x000fe4000000000b */
[----:B------:R-:W-:Y:S02]  /*3f50*/  PRMT R110, RZ, 0x7610, R110 ;  /* 0x00007610ff6e7816 */ /* 0x000fe4000000006e */
[----:B------:R-:W-:Y:S02]  /*3f60*/  PRMT R111, RZ, 0x7610, R111 ;  /* 0x00007610ff6f7816 */ /* 0x000fe4000000006f */
[----:B------:R-:W-:Y:S01]  /*3f70*/  PRMT R116, RZ, 0x7610, R116 ;  /* 0x00007610ff747816 */ /* 0x000fe20000000074 */
[----:B--2---:R-:W-:Y:S02]  /*3f80*/  IMAD.MOV.U32 R9, RZ, RZ, R96 ;  /* 0x000000ffff097224 */ /* 0x004fe400078e0060 */
[----:B---3--:R-:W-:-:S04]  /*3f90*/  IMAD.MOV.U32 R8, RZ, RZ, R93 ;  /* 0x000000ffff087224 */ /* 0x008fc800078e005d */
[----:B0-----:R-:W-:-:S04]  /*3fa0*/  IMAD.WIDE R2, R95, 0x2, R8 ;  /* 0x000000025f027825 */ /* 0x001fc800078e0208 */
[----:B----4-:R-:W-:Y:S01]  /*3fb0*/  IMAD.MOV.U32 R100, RZ, RZ, R19 ;  /* 0x000000ffff647224 */ /* 0x010fe200078e0013 */
[----:B------:R0:W2:Y:S01]  /*3fc0*/  @!P2 LDG.E.U16 R102, desc[UR10][R2.64] ;  /* 0x0000000a0266a981 */ /* 0x0000a2000c1e1500 */
[----:B-----5:R-:W-:Y:S02]  /*3fd0*/  IMAD.MOV.U32 R101, RZ, RZ, R92 ;  /* 0x000000ffff657224 */ /* 0x020fe400078e005c */
[----:B------:R-:W-:Y:S02]  /*3fe0*/  IMAD.MOV.U32 R97, RZ, RZ, R18 ;  /* 0x000000ffff617224 */ /* 0x000fe400078e0012 */
[----:B0-----:R-:W-:-:S04]  /*3ff0*/  IMAD.WIDE R2, R95, 0x2, R100 ;  /* 0x000000025f027825 */ /* 0x001fc800078e0264 */
[----:B------:R-:W-:Y:S01]  /*4000*/  IMAD.MOV.U32 R96, RZ, RZ, R7 ;  /* 0x000000ffff607224 */ /* 0x000fe200078e0007 */
[----:B------:R0:W3:Y:S01]  /*4010*/  @!P2 LDG.E.U16 R103, desc[UR10][R2.64] ;  /* 0x0000000a0267a981 */ /* 0x0000e2000c1e1500 */
[----:B------:R-:W-:Y:S02]  /*4020*/  IMAD.MOV.U32 R7, RZ, RZ, R6 ;  /* 0x000000ffff077224 */ /* 0x000fe400078e0006 */
[----:B------:R-:W-:Y:S02]  /*4030*/  IMAD.MOV.U32 R6, RZ, RZ, R0 ;  /* 0x000000ffff067224 */ /* 0x000fe400078e0000 */
[----:B------:R-:W4:Y:S01]  /*4040*/  LDL.LU R0, [R1+0x60] ;  /* 0x0000600001007983 */ /* 0x000f220000300800 */
[----:B0-----:R-:W-:-:S03]  /*4050*/  IMAD.WIDE R2, R95, 0x2, R96 ;  /* 0x000000025f027825 */ /* 0x001fc600078e0260 */
[----:B------:R-:W5:Y:S04]  /*4060*/  LDL.LU R19, [R1+0x5c] ;  /* 0x00005c0001137983 */ /* 0x000f680000300800 */
[----:B------:R0:W3:Y:S04]  /*4070*/  @!P2 LDG.E.U16 R10, desc[UR10][R2.64] ;  /* 0x0000000a020aa981 */ /* 0x0000e8000c1e1500 */
[----:B------:R-:W2:Y:S04]  /*4080*/  LDL.LU R98, [R1+0x58] ;  /* 0x0000580001627983 */ /* 0x000ea80000300800 */
[----:B------:R-:W3:Y:S01]  /*4090*/  LDL.LU R99, [R1+0x54] ;  /* 0x0000540001637983 */ /* 0x000ee20000300800 */
[----:B0-----:R-:W-:-:S03]  /*40a0*/  IMAD.WIDE R2, R95, 0x2, R6 ;  /* 0x000000025f027825 */ /* 0x001fc600078e0206 */
[----:B------:R-:W3:Y:S04]  /*40b0*/  LDL.LU R104, [R1+0x50] ;  /* 0x0000500001687983 */ /* 0x000ee80000300800 */
[----:B------:R0:W3:Y:S04]  /*40c0*/  @!P2 LDG.E.U16 R11, desc[UR10][R2.64] ;  /* 0x0000000a020ba981 */ /* 0x0000e8000c1e1500 */
[----:B------:R-:W3:Y:S04]  /*40d0*/  LDL.LU R105, [R1+0x4c] ;  /* 0x00004c0001697983 */ /* 0x000ee80000300800 */
[----:B------:R-:W3:Y:S04]  /*40e0*/  LDL.LU R108, [R1+0x48] ;  /* 0x00004800016c7983 */ /* 0x000ee80000300800 */
[----:B------:R-:W3:Y:S04]  /*40f0*/  LDL.LU R109, [R1+0x44] ;  /* 0x00004400016d7983 */ /* 0x000ee80000300800 */
[----:B------:R-:W3:Y:S04]  /*4100*/  LDL.LU R112, [R1+0x40] ;  /* 0x0000400001707983 */ /* 0x000ee80000300800 */
[----:B------:R-:W3:Y:S04]  /*4110*/  LDL.LU R93, [R1+0x3c] ;  /* 0x00003c00015d7983 */ /* 0x000ee80000300800 */
[----:B------:R-:W3:Y:S04]  /*4120*/  LDL.LU R92, [R1+0x38] ;  /* 0x00003800015c7983 */ /* 0x000ee80000300800 */
[----:B------:R-:W4:Y:S01]  /*4130*/  LDL R18, [R1+0x18] ;  /* 0x0000180001127983 */ /* 0x000f220000100800 */
[----:B0-----:R-:W-:-:S05]  /*4140*/  IMAD.WIDE R2, R95, 0x2, R4 ;  /* 0x000000025f027825 */ /* 0x001fca00078e0204 */
[----:B------:R0:W3:Y:S02]  /*4150*/  @!P2 LDG.E.U16 R110, desc[UR10][R2.64] ;  /* 0x0000000a026ea981 */ /* 0x0000e4000c1e1500 */
[----:B0-----:R-:W-:-:S05]  /*4160*/  IMAD.WIDE R2, R95, 0x2, R124 ;  /* 0x000000025f027825 */ /* 0x001fca00078e027c */
[----:B------:R0:W3:Y:S02]  /*4170*/  @!P2 LDG.E.U16 R111, desc[UR10][R2.64] ;  /* 0x0000000a026fa981 */ /* 0x0000e4000c1e1500 */
[----:B0-----:R-:W-:Y:S02]  /*4180*/  IMAD.MOV.U32 R2, RZ, RZ, R122 ;  /* 0x000000ffff027224 */ /* 0x001fe400078e007a */
[----:B------:R-:W-:Y:S02]  /*4190*/  IMAD.MOV.U32 R3, RZ, RZ, R123 ;  /* 0x000000ffff037224 */ /* 0x000fe400078e007b */
[----:B------:R-:W-:-:S05]  /*41a0*/  IMAD.WIDE R122, R95, 0x2, R2 ;  /* 0x000000025f7a7825 */ /* 0x000fca00078e0202 */
[----:B------:R0:W3:Y:S04]  /*41b0*/  @!P2 LDG.E.U16 R116, desc[UR10][R122.64] ;  /* 0x0000000a7a74a981 */ /* 0x0000e8000c1e1500 */
[----:B------:R-:W5:Y:S01]  /*41c0*/  LDL.LU R123, [R1+0x84] ;  /* 0x00008400017b7983 */ /* 0x000f620000300800 */
[----:B0-----:R-:W-:Y:S01]  /*41d0*/  IMAD.MOV.U32 R122, RZ, RZ, R94 ;  /* 0x000000ffff7a7224 */ /* 0x001fe200078e005e */
[----:B------:R-:W-:Y:S02]  /*41e0*/  PRMT R117, RZ, 0x7610, R117 ;  /* 0x00007610ff757816 */ /* 0x000fe40000000075 */
[----:B----4-:R0:W-:Y:S04]  /*41f0*/  STS.U16 [R18+UR8+0x8000], R120 ;  /* 0x0080007812007988 */ /* 0x0101e80008000408 */
[----:B------:R1:W-:Y:S04]  /*4200*/  STS.U16 [R18+UR8+0x8400], R113 ;  /* 0x0084007112007988 */ /* 0x0003e80008000408 */
[----:B------:R4:W-:Y:S01]  /*4210*/  STS.U16 [R18+UR8+0x8800], R0 ;  /* 0x0088000012007988 */ /* 0x0009e20008000408 */
[----:B-----5:R-:W-:-:S05]  /*4220*/  IMAD.WIDE R94, R95, 0x2, R122 ;  /* 0x000000025f5e7825 */ /* 0x020fca00078e027a */
[----:B------:R-:W5:Y:S04]  /*4230*/  @!P2 LDG.E.U16 R117, desc[UR10][R94.64] ;  /* 0x0000000a5e75a981 */ /* 0x000f68000c1e1500 */
[----:B------:R-:W5:Y:S04]  /*4240*/  LDL.LU.64 R94, [R1+0x160] ;  /* 0x00016000015e7983 */ /* 0x000f680000300a00 */
[----:B0-----:R-:W5:Y:S04]  /*4250*/  LDL.LU R120, [R1+0x158] ;  /* 0x0001580001787983 */ /* 0x001f680000300800 */
[----:B-1----:R-:W5:Y:S04]  /*4260*/  LDL.LU R113, [R1+0x154] ;  /* 0x0001540001717983 */ /* 0x002f680000300800 */
[----:B----4-:R-:W4:Y:S04]  /*4270*/  LDL.LU R0, [R1+0x150] ;  /* 0x0001500001007983 */ /* 0x010f280000300800 */
[----:B----4-:R0:W-:Y:S04]  /*4280*/  STS.U16 [R18+UR8+0x8c00], R0 ;  /* 0x008c000012007988 */ /* 0x0101e80008000408 */
[----:B0-----:R-:W4:Y:S04]  /*4290*/  LDL.LU R18, [R1+0x14c] ;  /* 0x00014c0001127983 */ /* 0x001f280000300800 */
[----:B------:R-:W2:Y:S04]  /*42a0*/  LDL.LU R0, [R1+0x148] ;  /* 0x0001480001007983 */ /* 0x000ea80000300800 */
[----:B--2---:R0:W-:Y:S04]  /*42b0*/  STS.U16 [R0+UR8], R19 ;  /* 0x0000001300007988 */ /* 0x0041e80008000408 */
[----:B------:R1:W-:Y:S04]  /*42c0*/  STS.U16 [R0+UR8+0x400], R98 ;  /* 0x0004006200007988 */ /* 0x0003e80008000408 */
[----:B---3--:R2:W-:Y:S04]  /*42d0*/  STS.U16 [R0+UR8+0x800], R99 ;  /* 0x0008006300007988 */ /* 0x0085e80008000408 */
[----:B0-----:R-:W4:Y:S04]  /*42e0*/  LDL.LU R19, [R1+0x144] ;  /* 0x0001440001137983 */ /* 0x001f280000300800 */
[----:B-1----:R-:W3:Y:S04]  /*42f0*/  LDL.LU R98, [R1+0x140] ;  /* 0x0001400001627983 */ /* 0x002ee80000300800 */
[----:B--2---:R-:W3:Y:S04]  /*4300*/  LDL.LU R99, [R1+0x13c] ;  /* 0x00013c0001637983 */ /* 0x004ee80000300800 */
[----:B------:R0:W-:Y:S04]  /*4310*/  STS.U16 [R0+UR8+0xc00], R104 ;  /* 0x000c006800007988 */ /* 0x0001e80008000408 */
[----:B------:R1:W-:Y:S04]  /*4320*/  STS.U16 [R0+UR8+0x1000], R105 ;  /* 0x0010006900007988 */ /* 0x0003e80008000408 */
[----:B------:R2:W-:Y:S04]  /*4330*/  STS.U16 [R0+UR8+0x1400], R108 ;  /* 0x0014006c00007988 */ /* 0x0005e80008000408 */
[----:B0-----:R-:W3:Y:S04]  /*4340*/  LDL.LU R104, [R1+0x138] ;  /* 0x0001380001687983 */ /* 0x001ee80000300800 */
[----:B-1----:R-:W3:Y:S04]  /*4350*/  LDL.LU R105, [R1+0x134] ;  /* 0x0001340001697983 */ /* 0x002ee80000300800 */
[----:B--2---:R-:W2:Y:S04]  /*4360*/  LDL.LU R108, [R1+0x130] ;  /* 0x00013000016c7983 */ /* 0x004ea80000300800 */
[----:B------:R0:W-:Y:S04]  /*4370*/  STS.U16 [R0+UR8+0x1800], R109 ;  /* 0x0018006d00007988 */ /* 0x0001e80008000408 */
[----:B------:R1:W-:Y:S04]  /*4380*/  STS.U16 [R0+UR8+0x1c00], R112 ;  /* 0x001c007000007988 */ /* 0x0003e80008000408 */
[----:B------:R5:W-:Y:S04]  /*4390*/  STS.U16 [R0+UR8+0x2000], R93 ;  /* 0x0020005d00007988 */ /* 0x000be80008000408 */
[----:B0-----:R-:W2:Y:S04]  /*43a0*/  LDL.LU R109, [R1+0x12c] ;  /* 0x00012c00016d7983 */ /* 0x001ea80000300800 */
[----:B-1----:R-:W4:Y:S04]  /*43b0*/  LDL.LU R112, [R1+0x128] ;  /* 0x0001280001707983 */ /* 0x002f280000300800 */
[----:B-----5:R-:W5:Y:S04]  /*43c0*/  LDL.LU R93, [R1+0x124] ;  /* 0x00012400015d7983 */ /* 0x020f680000300800 */
[----:B------:R0:W-:Y:S04]  /*43d0*/  STS.U16 [R0+UR8+0x2400], R92 ;  /* 0x0024005c00007988 */ /* 0x0001e80008000408 */
[----:B0-----:R-:W3:Y:S04]  /*43e0*/  LDL.LU R92, [R1+0x120] ;  /* 0x00012000015c7983 */ /* 0x001ee80000300800 */
[----:B------:R0:W-:Y:S02]  /*43f0*/  STS.U16 [R0+UR8+0x7c00], R117 ;  /* 0x007c007500007988 */ /* 0x0001e40008000408 */
[----:B0-----:R-:W0:Y:S02]  /*4400*/  LDC R117, c[0x0][0x23c] ;  /* 0x00008f00ff757b82 */ /* 0x001e240000000800 */
[----:B------:R-:W-:Y:S04]  /*4410*/  STS.U16 [R0+UR8+0x3400], R113 ;  /* 0x0034007100007988 */ /* 0x000fe80008000408 */
[----:B------:R-:W-:Y:S04]  /*4420*/  STS.U16 [R0+UR8+0x3800], R120 ;  /* 0x0038007800007988 */ /* 0x000fe80008000408 */
[----:B------:R-:W-:Y:S04]  /*4430*/  STS.U16 [R0+UR8+0x3c00], R121 ;  /* 0x003c007900007988 */ /* 0x000fe80008000408 */
[----:B------:R-:W-:Y:S04]  /*4440*/  STS.U16 [R0+UR8+0x4000], R88 ;  /* 0x0040005800007988 */ /* 0x000fe80008000408 */
[----:B------:R-:W-:Y:S04]  /*4450*/  STS.U16 [R0+UR8+0x4400], R89 ;  /* 0x0044005900007988 */ /* 0x000fe80008000408 */
[----:B------:R-:W-:Y:S04]  /*4460*/  STS.U16 [R0+UR8+0x4800], R106 ;  /* 0x0048006a00007988 */ /* 0x000fe80008000408 */
[----:B------:R-:W-:Y:S04]  /*4470*/  STS.U16 [R0+UR8+0x4c00], R107 ;  /* 0x004c006b00007988 */ /* 0x000fe80008000408 */
[----:B------:R-:W-:Y:S01]  /*4480*/  STS.U16 [R0+UR8+0x5000], R118 ;  /* 0x0050007600007988 */ /* 0x000fe20008000408 */
[----:B0-----:R-:W-:-:S03]  /*4490*/  IMAD.SHL.U32 R117, R117, 0x20, RZ ;  /* 0x0000002075757824 */ /* 0x001fc600078e00ff */
[----:B------:R-:W-:Y:S04]  /*44a0*/  STS.U16 [R0+UR8+0x5400], R119 ;  /* 0x0054007700007988 */ /* 0x000fe80008000408 */
[----:B------:R-:W-:Y:S04]  /*44b0*/  STS.U16 [R0+UR8+0x5800], R114 ;  /* 0x0058007200007988 */ /* 0x000fe80008000408 */
[----:B------:R-:W-:Y:S04]  /*44c0*/  STS.U16 [R0+UR8+0x5c00], R115 ;  /* 0x005c007300007988 */ /* 0x000fe80008000408 */
[----:B------:R-:W-:Y:S01]  /*44d0*/  STS.U16 [R0+UR8+0x6000], R102 ;  /* 0x0060006600007988 */ /* 0x000fe20008000408 */
[----:B------:R-:W-:-:S03]  /*44e0*/  IMAD.WIDE R122, R117, 0x2, R122 ;  /* 0x00000002757a7825 */ /* 0x000fc600078e027a */
[----:B------:R-:W-:Y:S04]  /*44f0*/  STS.U16 [R0+UR8+0x6400], R103 ;  /* 0x0064006700007988 */ /* 0x000fe80008000408 */
[----:B------:R-:W-:Y:S04]  /*4500*/  STS.U16 [R0+UR8+0x6800], R10 ;  /* 0x0068000a00007988 */ /* 0x000fe80008000408 */
[----:B------:R-:W-:Y:S01]  /*4510*/  STS.U16 [R0+UR8+0x6c00], R11 ;  /* 0x006c000b00007988 */ /* 0x000fe20008000408 */
[----:B------:R-:W-:-:S03]  /*4520*/  IMAD.WIDE R2, R117, 0x2, R2 ;  /* 0x0000000275027825 */ /* 0x000fc600078e0202 */
[----:B------:R-:W-:Y:S04]  /*4530*/  STS.U16 [R0+UR8+0x7000], R110 ;  /* 0x0070006e00007988 */ /* 0x000fe80008000408 */
[----:B------:R-:W-:Y:S04]  /*4540*/  STS.U16 [R0+UR8+0x7400], R111 ;  /* 0x0074006f00007988 */ /* 0x000fe80008000408 */
[----:B------:R-:W-:Y:S01]  /*4550*/  STS.U16 [R0+UR8+0x7800], R116 ;  /* 0x0078007400007988 */ /* 0x000fe20008000408 */
[----:B------:R-:W-:-:S04]  /*4560*/  USHF.L.U32 UR6, UR16, 0x7, URZ ;  /* 0x0000000710067899 */ /* 0x000fc8000800063f */
[----:B------:R-:W-:-:S04]  /*4570*/  ULOP3.LUT UR6, UR6, 0x600, URZ, 0xc0, !UPT ;  /* 0x0000060006067892 */ /* 0x000fc8000f8ec03f */
[----:B------:R-:W-:-:S04]  /*4580*/  ULEA.HI UR6, UR8, UR6, URZ, 0x1c ;  /* 0x0000000608067291 */ /* 0x000fc8000f8fe03f */
[----:B------:R-:W-:Y:S01]  /*4590*/  ULOP3.LUT UR6, UR6, 0x3fff, URZ, 0xc0, !UPT ;  /* 0x00003fff06067892 */ /* 0x000fe2000f8ec03f */
[----:B----4-:R-:W-:Y:S04]  /*45a0*/  STS.U16 [R0+UR8+0x3000], R112 ;  /* 0x0030007000007988 */ /* 0x010fe80008000408 */
[----:B-----5:R-:W-:Y:S04]  /*45b0*/  STS.U16 [R0+UR8+0x2c00], R93 ;  /* 0x002c005d00007988 */ /* 0x020fe80008000408 */
[----:B---3--:R0:W-:Y:S01]  /*45c0*/  STS.U16 [R0+UR8+0x2800], R92 ;  /* 0x0028005c00007988 */ /* 0x0081e20008000408 */
[----:B------:R1:W-:Y:S06]  /*45d0*/  MEMBAR.ALL.CTA ;  /* 0x0000000000007992 */ /* 0x0003ec0000008000 */
[----:B-1----:R-:W1:Y:S04]  /*45e0*/  FENCE.VIEW.ASYNC.S ;  /* 0x00000000000073c6 */ /* 0x002e680000000000 */
[----:B0-----:R-:W3:Y:S04]  /*45f0*/  LDL.LU R92, [R1+0x11c] ;  /* 0x00011c00015c7983 */ /* 0x001ee80000300800 */
[----:B------:R-:W3:Y:S04]  /*4600*/  LDL.LU R93, [R1+0x118] ;  /* 0x00011800015d7983 */ /* 0x000ee80000300800 */
[----:B------:R-:W4:Y:S04]  /*4610*/  LDL.LU R112, [R1+0x114] ;  /* 0x0001140001707983 */ /* 0x000f280000300800 */
[----:B------:R-:W4:Y:S04]  /*4620*/  LDL.LU R113, [R1+0x110] ;  /* 0x0001100001717983 */ /* 0x000f280000300800 */
[----:B------:R-:W5:Y:S04]  /*4630*/  LDL.LU R120, [R1+0x10c] ;  /* 0x00010c0001787983 */ /* 0x000f680000300800 */
[----:B------:R-:W5:Y:S04]  /*4640*/  LDL.LU R121, [R1+0x108] ;  /* 0x0001080001797983 */ /* 0x000f680000300800 */
[----:B------:R-:W2:Y:S04]  /*4650*/  LDL.LU R88, [R1+0x104] ;  /* 0x0001040001587983 */ /* 0x000ea80000300800 */
[----:B------:R-:W2:Y:S04]  /*4660*/  LDL.LU R89, [R1+0x100] ;  /* 0x0001000001597983 */ /* 0x000ea80000300800 */
[----:B------:R-:W5:Y:S04]  /*4670*/  LDL.LU R106, [R1+0xfc] ;  /* 0x0000fc00016a7983 */ /* 0x000f680000300800 */
        /* <DEDUP_REMOVED lines=13> */
[----:B------:R-:W-:Y:S04]  /*4750*/  STL [R1+0x88], R122 ;  /* 0x0000887a01007387 */ /* 0x000fe80000100800 */
[----:B------:R0:W-:Y:S01]  /*4760*/  STL [R1+0x84], R123 ;  /* 0x0000847b01007387 */ /* 0x0001e20000100800 */
[----:B-1----:R-:W-:Y:S08]  /*4770*/  BAR.SYNC.DEFER_BLOCKING 0x0 ;  /* 0x0000000000007b1d */ /* 0x002ff00000010000 */
[----:B0-----:R-:W0:Y:S01]  /*4780*/  LDC R123, c[0x0][0x23c] ;  /* 0x00008f00ff7b7b82 */ /* 0x001e220000000800 */
[----:B------:R-:W-:Y:S04]  /*4790*/  STL [R1+0x80], R2 ;  /* 0x0000800201007387 */ /* 0x000fe80000100800 */
[----:B------:R1:W-:Y:S01]  /*47a0*/  STL [R1+0x7c], R3 ;  /* 0x00007c0301007387 */ /* 0x0003e20000100800 */
[----:B0-----:R-:W-:-:S04]  /*47b0*/  IMAD.SHL.U32 R123, R123, 0x20, RZ ;  /* 0x000000207b7b7824 */ /* 0x001fc800078e00ff */
[----:B------:R-:W-:-:S04]  /*47c0*/  IMAD.WIDE R124, R123, 0x2, R124 ;  /* 0x000000027b7c7825 */ /* 0x000fc800078e027c */
[----:B------:R-:W-:-:S04]  /*47d0*/  IMAD.WIDE R4, R123, 0x2, R4 ;  /* 0x000000027b047825 */ /* 0x000fc800078e0204 */
[C---:B-1----:R-:W-:Y:S02]  /*47e0*/  IMAD.WIDE R2, R123.reuse, 0x2, R6 ;  /* 0x000000027b027825 */ /* 0x042fe400078e0206 */
[----:B------:R-:W5:Y:S04]  /*47f0*/  LDL.LU.64 R6, [R1+0xc0] ;  /* 0x0000c00001067983 */ /* 0x000f680000300a00 */
[----:B------:R-:W-:Y:S04]  /*4800*/  STL [R1+0x78], R124 ;  /* 0x0000787c01007387 */ /* 0x000fe80000100800 */
[----:B------:R-:W-:Y:S04]  /*4810*/  STL [R1+0x68], R125 ;  /* 0x0000687d01007387 */ /* 0x000fe80000100800 */
[----:B------:R-:W-:Y:S04]  /*4820*/  STL [R1+0x64], R4 ;  /* 0x0000640401007387 */ /* 0x000fe80000100800 */
[----:B------:R0:W-:Y:S01]  /*4830*/  STL [R1+0x28], R5 ;  /* 0x0000280501007387 */ /* 0x0001e20000100800 */
[----:B------:R-:W-:-:S04]  /*4840*/  IMAD.WIDE R8, R123, 0x2, R8 ;  /* 0x000000027b087825 */ /* 0x000fc800078e0208 */
[C---:B0-----:R-:W-:Y:S02]  /*4850*/  IMAD.WIDE R4, R123.reuse, 0x2, R96 ;  /* 0x000000027b047825 */ /* 0x041fe400078e0260 */
[----:B------:R-:W5:Y:S04]  /*4860*/  LDL.LU.64 R96, [R1+0xb8] ;  /* 0x0000b80001607983 */ /* 0x000f680000300a00 */
[----:B------:R-:W-:Y:S04]  /*4870*/  STL [R1+0x24], R2 ;  /* 0x0000240201007387 */ /* 0x000fe80000100800 */
[----:B------:R0:W-:Y:S01]  /*4880*/  STL [R1+0x20], R3 ;  /* 0x0000200301007387 */ /* 0x0001e20000100800 */
[----:B------:R-:W-:-:S04]  /*4890*/  IMAD.WIDE R14, R123, 0x2, R14 ;  /* 0x000000027b0e7825 */ /* 0x000fc800078e020e */
[----:B0-----:R-:W-:Y:S02]  /*48a0*/  IMAD.WIDE R2, R123, 0x2, R100 ;  /* 0x000000027b027825 */ /* 0x001fe400078e0264 */
[----:B------:R-:W5:Y:S04]  /*48b0*/  LDL.LU.64 R100, [R1+0xb0] ;  /* 0x0000b00001647983 */ /* 0x000f680000300a00 */
[----:B------:R-:W-:Y:S04]  /*48c0*/  STL [R1+0x1c], R4 ;  /* 0x00001c0401007387 */ /* 0x000fe80000100800 */
[----:B------:R-:W-:Y:S04]  /*48d0*/  STL [R1+0x14], R5 ;  /* 0x0000140501007387 */ /* 0x000fe80000100800 */
[----:B------:R-:W-:Y:S01]  /*48e0*/  STL [R1+0x10], R2 ;  /* 0x0000100201007387 */ /* 0x000fe20000100800 */
[----:B------:R-:W-:-:S03]  /*48f0*/  IMAD.MOV.U32 R125, RZ, RZ, R15 ;  /* 0x000000ffff7d7224 */ /* 0x000fc600078e000f */
[----:B------:R-:W-:Y:S04]  /*4900*/  STL [R1+0xc], R3 ;  /* 0x00000c0301007387 */ /* 0x000fe80000100800 */
[----:B------:R-:W-:Y:S04]  /*4910*/  STL [R1+0x8], R8 ;  /* 0x0000080801007387 */ /* 0x000fe80000100800 */
[----:B------:R-:W-:Y:S04]  /*4920*/  STL [R1+0x4], R9 ;  /* 0x0000040901007387 */ /* 0x000fe80000100800 */
[----:B------:R0:W-:Y:S04]  /*4930*/  STL [R1], R14 ;  /* 0x0000000e01007387 */ /* 0x0001e80000100800 */
[----:B------:R-:W5:Y:S01]  /*4940*/  LDL.LU R15, [R1+0x74] ;  /* 0x00007400010f7983 */ /* 0x000f620000300800 */
[----:B------:R-:W-:Y:S01]  /*4950*/  WARPGROUP.ARRIVE ;  /* 0x00000000000079c5 */ /* 0x000fe20000000000 */
[----:B------:R-:W-:Y:S01]  /*4960*/  UMOV UR20, UR4 ;  /* 0x0000000400147c82 */ /* 0x000fe20008000000 */
[----:B------:R-:W-:Y:S01]  /*4970*/  UMOV UR21, 0x40000040 ;  /* 0x4000004000157882 */ /* 0x000fe20000000000 */
[----:B------:R-:W-:Y:S01]  /*4980*/  UMOV UR22, UR6 ;  /* 0x0000000600167c82 */ /* 0x000fe20008000000 */
[----:B------:R-:W-:Y:S01]  /*4990*/  UMOV UR23, 0x80000020 ;  /* 0x8000002000177882 */ /* 0x000fe20000000000 */
[----:B------:R-:W-:Y:S01]  /*49a0*/  UMOV UR14, 0xfffffffe ;  /* 0xfffffffe000e7882 */ /* 0x000fe20000000000 */
[----:B------:R-:W-:Y:S01]  /*49b0*/  HGMMA.64x128x16.F32 R24, gdesc[UR20].tnspA, R24 ;  /* 0x21e00000141879f0 */ /* 0x000fe20008700818 */
[----:B------:R-:W-:Y:S01]  /*49c0*/  UMOV UR15, 0x7fffffdf ;  /* 0x7fffffdf000f7882 */ /* 0x000fe20000000000 */
[----:B------:R-:W-:Y:S01]  /*49d0*/  UMOV UR7, URZ ;  /* 0x0000003f00077c82 */ /* 0x000fe20008000000 */
[----:B0-----:R-:W0:Y:S01]  /*49e0*/  LDC R14, c[0x0][0x23c] ;  /* 0x00008f00ff0e7b82 */ /* 0x001e220000000800 */
[----:B------:R-:W-:Y:S01]  /*49f0*/  UIADD3.64 UR14, UR6, -UR14, URZ ;  /* 0x8000000e060e7297 */ /* 0x000fe2000fffe03f */
[----:B0-----:R-:W-:-:S08]  /*4a00*/  IMAD.SHL.U32 R14, R14, 0x20, RZ ;  /* 0x000000200e0e7824 */ /* 0x001fd000078e00ff */
[----:B------:R-:W-:Y:S01]  /*4a10*/  HGMMA.64x128x16.F32 R24, gdesc[UR12].tnspA, R24, gsb0 ;  /* 0x21e000000c1879f0 */ /* 0x000fe20008000818 */
[----:B------:R-:W-:-:S04]  /*4a20*/  IMAD.WIDE R2, R14, 0x2, R22 ;  /* 0x000000020e027825 */ /* 0x000fc800078e0216 */
[----:B------:R-:W-:Y:S02]  /*4a30*/  IMAD.MOV.U32 R23, RZ, RZ, R2 ;  /* 0x000000ffff177224 */ /* 0x000fe400078e0002 */
[----:B------:R-:W-:Y:S02]  /*4a40*/  IMAD.MOV.U32 R22, RZ, RZ, R3 ;  /* 0x000000ffff167224 */ /* 0x000fe400078e0003 */
[----:B------:R-:W-:-:S04]  /*4a50*/  IMAD.WIDE R2, R14, 0x2, R18 ;  /* 0x000000020e027825 */ /* 0x000fc800078e0212 */
[----:B------:R-:W-:Y:S02]  /*4a60*/  IMAD.MOV.U32 R19, RZ, RZ, R2 ;  /* 0x000000ffff137224 */ /* 0x000fe400078e0002 */
[----:B------:R-:W-:Y:S02]  /*4a70*/  IMAD.MOV.U32 R18, RZ, RZ, R3 ;  /* 0x000000ffff127224 */ /* 0x000fe400078e0003 */
[----:B------:R-:W-:-:S04]  /*4a80*/  IMAD.WIDE R4, R14, 0x2, R90 ;  /* 0x000000020e047825 */ /* 0x000fc800078e025a */
[----:B------:R-:W-:-:S04]  /*4a90*/  IMAD.WIDE R2, R14, 0x2, R104 ;  /* 0x000000020e027825 */ /* 0x000fc800078e0268 */
[----:B------:R-:W-:Y:S02]  /*4aa0*/  IMAD.MOV.U32 R91, RZ, RZ, R4 ;  /* 0x000000ffff5b7224 */ /* 0x000fe400078e0004 */
[----:B------:R-:W-:Y:S02]  /*4ab0*/  IMAD.MOV.U32 R90, RZ, RZ, R5 ;  /* 0x000000ffff5a7224 */ /* 0x000fe400078e0005 */
[----:B------:R-:W-:Y:S02]  /*4ac0*/  IMAD.MOV.U32 R105, RZ, RZ, R2 ;  /* 0x000000ffff697224 */ /* 0x000fe400078e0002 */
[----:B------:R-:W-:Y:S02]  /*4ad0*/  IMAD.MOV.U32 R104, RZ, RZ, R3 ;  /* 0x000000ffff687224 */ /* 0x000fe400078e0003 */
[----:B------:R-:W-:-:S04]  /*4ae0*/  IMAD.WIDE R4, R14, 0x2, R98 ;  /* 0x000000020e047825 */ /* 0x000fc800078e0262 */
[----:B----4-:R-:W-:-:S04]  /*4af0*/  IMAD.WIDE R2, R14, 0x2, R112 ;  /* 0x000000020e027825 */ /* 0x010fc800078e0270 */
[----:B------:R-:W-:-:S04]  /*4b00*/  IMAD.WIDE R8, R14, 0x2, R94 ;  /* 0x000000020e087825 */ /* 0x000fc800078e025e */
[----:B------:R-:W-:Y:S02]  /*4b10*/  IMAD.MOV.U32 R99, RZ, RZ, R4 ;  /* 0x000000ffff637224 */ /* 0x000fe400078e0004 */
[----:B------:R-:W-:Y:S02]  /*4b20*/  IMAD.MOV.U32 R98, RZ, RZ, R5 ;  /* 0x000000ffff627224 */ /* 0x000fe400078e0005 */
[----:B------:R-:W-:Y:S02]  /*4b30*/  IMAD.MOV.U32 R113, RZ, RZ, R2 ;  /* 0x000000ffff717224 */ /* 0x000fe400078e0002 */
[----:B------:R-:W-:Y:S02]  /*4b40*/  IMAD.MOV.U32 R112, RZ, RZ, R3 ;  /* 0x000000ffff707224 */ /* 0x000fe400078e0003 */
[----:B---3--:R-:W-:-:S04]  /*4b50*/  IMAD.WIDE R4, R14, 0x2, R92 ;  /* 0x000000020e047825 */ /* 0x008fc800078e025c */
[----:B--2---:R-:W-:Y:S01]  /*4b60*/  IMAD.WIDE R2, R14, 0x2, R88 ;  /* 0x000000020e027825 */ /* 0x004fe200078e0258 */
[----:B------:R-:W-:-:S03]  /*4b70*/  UIADD3 UR17, UR17, -0x20, URZ ;  /* 0xffffffe011117890 */ /* 0x000fc6000fffe03f */
[----:B------:R-:W-:-:S04]  /*4b80*/  IMAD.WIDE R16, R123, 0x2, R16 ;  /* 0x000000027b107825 */ /* 0x000fc800078e0210 */
[----:B------:R-:W-:Y:S02]  /*4b90*/  IMAD.MOV.U32 R95, RZ, RZ, R8 ;  /* 0x000000ffff5f7224 */ /* 0x000fe400078e0008 */
[----:B------:R-:W-:Y:S02]  /*4ba0*/  IMAD.MOV.U32 R94, RZ, RZ, R9 ;  /* 0x000000ffff5e7224 */ /* 0x000fe400078e0009 */
[----:B------:R-:W-:-:S04]  /*4bb0*/  IMAD.WIDE R20, R14, 0x2, R20 ;  /* 0x000000020e147825 */ /* 0x000fc800078e0214 */
[----:B------:R-:W-:-:S04]  /*4bc0*/  IMAD.WIDE R12, R14, 0x2, R12 ;  /* 0x000000020e0c7825 */ /* 0x000fc800078e020c */
[----:B------:R-:W-:-:S04]  /*4bd0*/  IMAD.WIDE R8, R14, 0x2, R108 ;  /* 0x000000020e087825 */ /* 0x000fc800078e026c */
[----:B------:R-:W-:Y:S02]  /*4be0*/  IMAD.MOV.U32 R93, RZ, RZ, R4 ;  /* 0x000000ffff5d7224 */ /* 0x000fe400078e0004 */
[----:B------:R-:W-:Y:S02]  /*4bf0*/  IMAD.MOV.U32 R92, RZ, RZ, R5 ;  /* 0x000000ffff5c7224 */ /* 0x000fe400078e0005 */
[----:B------:R-:W-:Y:S02]  /*4c00*/  IMAD.MOV.U32 R89, RZ, RZ, R2 ;  /* 0x000000ffff597224 */ /* 0x000fe400078e0002 */
[----:B------:R-:W-:Y:S02]  /*4c10*/  IMAD.MOV.U32 R88, RZ, RZ, R3 ;  /* 0x000000ffff587224 */ /* 0x000fe400078e0003 */
[----:B-----5:R-:W-:-:S04]  /*4c20*/  IMAD.WIDE R4, R14, 0x2, R120 ;  /* 0x000000020e047825 */ /* 0x020fc800078e0278 */
[----:B------:R-:W-:-:S04]  /*4c30*/  IMAD.WIDE R2, R14, 0x2, R102 ;  /* 0x000000020e027825 */ /* 0x000fc800078e0266 */
[----:B------:R-:W-:-:S04]  /*4c40*/  IMAD.WIDE R10, R14, 0x2, R10 ;  /* 0x000000020e0a7825 */ /* 0x000fc800078e020a */
[----:B------:R-:W-:-:S04]  /*4c50*/  IMAD.WIDE R6, R14, 0x2, R6 ;  /* 0x000000020e067825 */ /* 0x000fc800078e0206 */
[----:B------:R-:W-:Y:S02]  /*4c60*/  IMAD.MOV.U32 R124, RZ, RZ, R16 ;  /* 0x000000ffff7c7224 */ /* 0x000fe400078e0010 */
[----:B------:R-:W-:Y:S02]  /*4c70*/  IMAD.MOV.U32 R123, RZ, RZ, R17 ;  /* 0x000000ffff7b7224 */ /* 0x000fe400078e0011 */
[----:B------:R-:W-:Y:S02]  /*4c80*/  IMAD.MOV.U32 R17, RZ, RZ, R20 ;  /* 0x000000ffff117224 */ /* 0x000fe400078e0014 */
[----:B------:R-:W-:Y:S02]  /*4c90*/  IMAD.MOV.U32 R122, RZ, RZ, R12 ;  /* 0x000000ffff7a7224 */ /* 0x000fe400078e000c */
[----:B------:R-:W-:Y:S02]  /*4ca0*/  IMAD.MOV.U32 R16, RZ, RZ, R13 ;  /* 0x000000ffff107224 */ /* 0x000fe400078e000d */
[----:B------:R-:W-:-:S02]  /*4cb0*/  IMAD.MOV.U32 R109, RZ, RZ, R8 ;  /* 0x000000ffff6d7224 */ /* 0x000fc400078e0008 */
[----:B------:R-:W-:Y:S02]  /*4cc0*/  IMAD.MOV.U32 R108, RZ, RZ, R9 ;  /* 0x000000ffff6c7224 */ /* 0x000fe400078e0009 */
[----:B------:R-:W-:Y:S02]  /*4cd0*/  IMAD.MOV.U32 R20, RZ, RZ, R21 ;  /* 0x000000ffff147224 */ /* 0x000fe400078e0015 */
[----:B------:R-:W-:-:S04]  /*4ce0*/  IMAD.WIDE R106, R14, 0x2, R106 ;  /* 0x000000020e6a7825 */ /* 0x000fc800078e026a */
[----:B------:R-:W-:Y:S02]  /*4cf0*/  IMAD.MOV.U32 R121, RZ, RZ, R4 ;  /* 0x000000ffff797224 */ /* 0x000fe400078e0004 */
[----:B------:R-:W-:Y:S02]  /*4d00*/  IMAD.MOV.U32 R120, RZ, RZ, R5 ;  /* 0x000000ffff787224 */ /* 0x000fe400078e0005 */
[----:B------:R-:W-:Y:S01]  /*4d10*/  IMAD.WIDE R118, R14, 0x2, R118 ;  /* 0x000000020e767825 */ /* 0x000fe200078e0276 */
[----:B------:R-:W-:-:S03]  /*4d20*/  WARPGROUP.DEPBAR.LE gsb0, 0x0 ;  /* 0x00008000000079c5 */ /* 0x000fc60000010000 */
[----:B------:R-:W-:-:S04]  /*4d30*/  IMAD.WIDE R114, R14, 0x2, R114 ;  /* 0x000000020e727825 */ /* 0x000fc800078e0272 */
[----:B------:R-:W-:-:S04]  /*4d40*/  IMAD.WIDE R110, R14, 0x2, R110 ;  /* 0x000000020e6e7825 */ /* 0x000fc800078e026e */
[----:B------:R-:W-:Y:S02]  /*4d50*/  IMAD.MOV.U32 R103, RZ, RZ, R2 ;  /* 0x000000ffff677224 */ /* 0x000fe400078e0002 */
[----:B------:R-:W-:Y:S02]  /*4d60*/  IMAD.MOV.U32 R102, RZ, RZ, R3 ;  /* 0x000000ffff667224 */ /* 0x000fe400078e0003 */
[----:B------:R-:W-:Y:S02]  /*4d70*/  IMAD.MOV.U32 R12, RZ, RZ, R10 ;  /* 0x000000ffff0c7224 */ /* 0x000fe400078e000a */
[----:B------:R-:W-:Y:S02]  /*4d80*/  IMAD.MOV.U32 R13, RZ, RZ, R11 ;  /* 0x000000ffff0d7224 */ /* 0x000fe400078e000b */
[----:B------:R-:W-:-:S05]  /*4d90*/  VIADD R15, R15, 0xffffffff ;  /* 0xffffffff0f0f7836 */ /* 0x000fca0000000000 */
[----:B------:R0:W-:Y:S01]  /*4da0*/  STL [R1+0x74], R15 ;  /* 0x0000740f01007387 */ /* 0x0001e20000100800 */
[----:B------:R-:W-:Y:S02]  /*4db0*/  ISETP.NE.U32.AND P0, PT, R15, RZ, PT ;  /* 0x000000ff0f00720c */ /* 0x000fe40003f05070 */
[----:B0-----:R-:W0:Y:S01]  /*4dc0*/  LDC R15, c[0x0][0x238] ;  /* 0x00008e00ff0f7b82 */ /* 0x001e220000000800 */
[----:B------:R-:W-:-:S04]  /*4dd0*/  IMAD.WIDE R116, R14, 0x2, R116 ;  /* 0x000000020e747825 */ /* 0x000fc800078e0274 */
[----:B------:R-:W-:-:S04]  /*4de0*/  IMAD.WIDE R96, R14, 0x2, R96 ;  /* 0x000000020e607825 */ /* 0x000fc800078e0260 */
[----:B------:R-:W-:Y:S02]  /*4df0*/  IMAD.MOV.U32 R8, RZ, RZ, R6 ;  /* 0x000000ffff087224 */ /* 0x000fe400078e0006 */
[----:B------:R-:W-:Y:S02]  /*4e00*/  IMAD.MOV.U32 R9, RZ, RZ, R7 ;  /* 0x000000ffff097224 */ /* 0x000fe400078e0007 */
[----:B0-----:R-:W-:-:S04]  /*4e10*/  IMAD.SHL.U32 R15, R15, 0x20, RZ ;  /* 0x000000200f0f7824 */ /* 0x001fc800078e00ff */
[----:B------:R-:W-:Y:S01]  /*4e20*/  IMAD.WIDE R100, R15, 0x2, R100 ;  /* 0x000000020f647825 */ /* 0x000fe200078e0264 */
[----:B------:R-:W-:Y:S06]  /*4e30*/  @P0 BRA `(.L_x_1) ;  /* 0xffffffe000480947 */ /* 0x000fec000383ffff */
[----:B------:R-:W-:Y:S02]  /*4e40*/  F2FP.F16.F32.PACK_AB R56, R60, R56 ;  /* 0x000000383c38723e */ /* 0x000fe400000000ff */
[----:B------:R-:W-:Y:S02]  /*4e50*/  F2FP.F16.F32.PACK_AB R12, R63, R59 ;  /* 0x0000003b3f0c723e */ /* 0x000fe400000000ff */
[----:B------:R-:W-:Y:S02]  /*4e60*/  F2FP.F16.F32.PACK_AB R8, R62, R58 ;  /* 0x0000003a3e08723e */ /* 0x000fe400000000ff */
[----:B------:R-:W-:Y:S02]  /*4e70*/  F2FP.F16.F32.PACK_AB R4, R61, R57 ;  /* 0x000000393d04723e */ /* 0x000fe400000000ff */
[----:B------:R-:W-:Y:S02]  /*4e80*/  F2FP.F16.F32.PACK_AB R16, R31, R27 ;  /* 0x0000001b1f10723e */ /* 0x000fe400000000ff */
[----:B------:R-:W-:-:S02]  /*4e90*/  F2FP.F16.F32.PACK_AB R20, R30, R26 ;  /* 0x0000001a1e14723e */ /* 0x000fc400000000ff */
        /* <DEDUP_REMOVED lines=25> */
[----:B------:R-:W-:-:S07]  /*5030*/  F2FP.F16.F32.PACK_AB R24, R28, R24 ;  /* 0x000000181c18723e */ /* 0x000fce00000000ff */
.L_x_0:
[----:B------:R-:W2:Y:S01]  /*5040*/  LDL.LU R88, [R1+0xac] ;  /* 0x0000ac0001587983 */ /* 0x000ea20000300800 */
[----:B------:R-:W-:Y:S01]  /*5050*/  ULDC UR4, c[0x0][0x244] ;  /* 0x0000910000047ab9 */ /* 0x000fe20000000800 */
[----:B------:R-:W0:Y:S01]  /*5060*/  S2R R89, SR_TID.X ;  /* 0x0000000000597919 */ /* 0x000e220000002100 */
[----:B------:R-:W-:Y:S01]  /*5070*/  IMAD.U32 R45, RZ, RZ, UR9 ;  /* 0x00000009ff2d7e24 */ /* 0x000fe2000f8e00ff */
[----:B------:R-:W-:Y:S01]  /*5080*/  ULDC.64 UR6, c[0x0][0x228] ;  /* 0x00008a0000067ab9 */ /* 0x000fe20000000a00 */
[C---:B0-----:R-:W-:Y:S02]  /*5090*/  IMAD.SHL.U32 R0, R89.reuse, 0x400, RZ ;  /* 0x0000040059007824 */ /* 0x041fe400078e00ff */
[C---:B------:R-:W-:Y:S01]  /*50a0*/  IMAD.SHL.U32 R28, R89.reuse, 0x8, RZ ;  /* 0x00000008591c7824 */ /* 0x040fe200078e00ff */
[C---:B------:R-:W-:Y:S01]  /*50b0*/  LOP3.LUT R2, R89.reuse, 0x180, RZ, 0xc0, !PT ;  /* 0x0000018059027812 */ /* 0x040fe200078ec0ff */
[----:B------:R-:W-:Y:S01]  /*50c0*/  IMAD.SHL.U32 R3, R89, 0x20, RZ ;  /* 0x0000002059037824 */ /* 0x000fe200078e00ff */
[----:B------:R-:W-:-:S02]  /*50d0*/  LOP3.LUT R0, R0, 0x6000, RZ, 0xc0, !PT ;  /* 0x0000600000007812 */ /* 0x000fc400078ec0ff */
[----:B------:R-:W-:Y:S02]  /*50e0*/  LOP3.LUT R29, R28, 0x300, RZ, 0xc0, !PT ;  /* 0x000003001c1d7812 */ /* 0x000fe400078ec0ff */
[----:B------:R-:W-:-:S03]  /*50f0*/  LOP3.LUT R0, R0, 0x60, R3, 0xf8, !PT ;  /* 0x0000006000007812 */ /* 0x000fc600078ef803 */
[----:B------:R-:W-:Y:S02]  /*5100*/  IMAD R29, R2, 0x10, R29 ;  /* 0x00000010021d7824 */ /* 0x000fe400078e021d */
[----:B------:R-:W-:Y:S02]  /*5110*/  IMAD.SHL.U32 R80, R89, 0x4, RZ ;  /* 0x0000000459507824 */ /* 0x000fe400078e00ff */
[----:B------:R-:W-:Y:S02]  /*5120*/  IMAD.IADD R29, R0, 0x1, R29 ;  /* 0x00000001001d7824 */ /* 0x000fe400078e021d */
[----:B------:R-:W0:Y:S03]  /*5130*/  LDC R0, c[0x0][0x248] ;  /* 0x00009200ff007b82 */ /* 0x000e260000000800 */
[----:B------:R-:W-:-:S05]  /*5140*/  LOP3.LUT R80, R29, 0x70, R80, 0x78, !PT ;  /* 0x000000701d507812 */ /* 0x000fca00078e7850 */
[----:B------:R-:W-:Y:S01]  /*5150*/  BAR.SYNC.DEFER_BLOCKING 0x0 ;  /* 0x0000000000007b1d */ /* 0x000fe20000010000 */
[C---:B------:R-:W-:Y:S02]  /*5160*/  IMAD.SHL.U32 R3, R89.reuse, 0x1000, RZ ;  /* 0x0000100059037824 */ /* 0x040fe400078e00ff */
[----:B------:R-:W-:Y:S01]  /*5170*/  IMAD.SHL.U32 R28, R89, 0x10, RZ ;  /* 0x00000010591c7824 */ /* 0x000fe200078e00ff */
[----:B------:R-:W-:Y:S02]  /*5180*/  SHF.R.U32.HI R100, RZ, 0x6, R89 ;  /* 0x00000006ff647819 */ /* 0x000fe40000011659 */
[----:B------:R-:W-:Y:S02]  /*5190*/  LOP3.LUT R3, R3, 0x6000, RZ, 0xc0, !PT ;  /* 0x0000600003037812 */ /* 0x000fe400078ec0ff */
[----:B------:R-:W-:Y:S02]  /*51a0*/  SHF.R.U32.HI R2, RZ, 0x2, R2 ;  /* 0x00000002ff027819 */ /* 0x000fe40000011602 */
[----:B------:R-:W-:Y:S01]  /*51b0*/  LOP3.LUT R3, R3, 0x7f0, R28, 0xf8, !PT ;  /* 0x000007f003037812 */ /* 0x000fe200078ef81c */
[----:B------:R-:W-:Y:S04]  /*51c0*/  STS.128 [R80+UR8], R24 ;  /* 0x0000001850007988 */ /* 0x000fe80008000c08 */
[----:B------:R-:W-:Y:S04]  /*51d0*/  STS.128 [R80+UR8+0x400], R60 ;  /* 0x0004003c50007988 */ /* 0x000fe80008000c08 */
[----:B------:R-:W-:Y:S04]  /*51e0*/  STS.128 [R80+UR8+0x80], R20 ;  /* 0x0000801450007988 */ /* 0x000fe80008000c08 */
[----:B------:R1:W-:Y:S01]  /*51f0*/  STS.128 [R80+UR8+0x480], R16 ;  /* 0x0004801050007988 */ /* 0x0003e20008000c08 */
[----:B------:R-:W-:-:S02]  /*5200*/  SGXT.U32 R100, R100, 0x3 ;  /* 0x000000036464781a */ /* 0x000fc40000000000 */
[----:B------:R-:W-:Y:S01]  /*5210*/  LOP3.LUT R2, R3, R2, RZ, 0x3c, !PT ;  /* 0x0000000203027212 */ /* 0x000fe200078e3cff */
[----:B------:R-:W-:Y:S01]  /*5220*/  BAR.SYNC.DEFER_BLOCKING 0x0 ;  /* 0x0000000000007b1d */ /* 0x000fe20000010000 */
[C-C-:B------:R-:W-:Y:S02]  /*5230*/  LOP3.LUT R93, R45.reuse, 0x1f0, R100.reuse, 0xfe, !PT ;  /* 0x000001f02d5d7812 */ /* 0x140fe400078efe64 */
[C-C-:B------:R-:W-:Y:S02]  /*5240*/  LOP3.LUT R40, R45.reuse, 0x1e8, R100.reuse, 0xfe, !PT ;  /* 0x000001e82d287812 */ /* 0x140fe400078efe64 */
[C-C-:B------:R-:W-:Y:S02]  /*5250*/  LOP3.LUT R92, R45.reuse, 0x1e0, R100.reuse, 0xfe, !PT ;  /* 0x000001e02d5c7812 */ /* 0x140fe400078efe64 */
[C-C-:B------:R-:W-:Y:S02]  /*5260*/  LOP3.LUT R71, R45.reuse, 0x1d8, R100.reuse, 0xfe, !PT ;  /* 0x000001d82d477812 */ /* 0x140fe400078efe64 */
[----:B------:R-:W-:-:S02]  /*5270*/  LOP3.LUT R91, R45, 0x1d0, R100, 0xfe, !PT ;  /* 0x000001d02d5b7812 */ /* 0x000fc400078efe64 */
[C-C-:B------:R-:W-:Y:S02]  /*5280*/  LOP3.LUT R90, R45.reuse, 0x1c8, R100.reuse, 0xfe, !PT ;  /* 0x000001c82d5a7812 */ /* 0x140fe400078efe64 */
[C-C-:B------:R-:W-:Y:S02]  /*5290*/  LOP3.LUT R89, R45.reuse, 0x1c0, R100.reuse, 0xfe, !PT ;  /* 0x000001c02d597812 */ /* 0x140fe400078efe64 */
[C-C-:B------:R-:W-:Y:S02]  /*52a0*/  LOP3.LUT R3, R45.reuse, 0x1b0, R100.reuse, 0xfe, !PT ;  /* 0x000001b02d037812 */ /* 0x140fe400078efe64 */
[C-C-:B-1----:R-:W-:Y:S02]  /*52b0*/  LOP3.LUT R17, R45.reuse, 0x1a8, R100.reuse, 0xfe, !PT ;  /* 0x000001a82d117812 */ /* 0x142fe400078efe64 */
[C-C-:B------:R-:W-:Y:S02]  /*52c0*/  LOP3.LUT R19, R45.reuse, 0x1a0, R100.reuse, 0xfe, !PT ;  /* 0x000001a02d137812 */ /* 0x140fe400078efe64 */
[----:B------:R-:W-:-:S02]  /*52d0*/  LOP3.LUT R18, R45, 0x198, R100, 0xfe, !PT ;  /* 0x000001982d127812 */ /* 0x000fc400078efe64 */
[C-C-:B------:R-:W-:Y:S01]  /*52e0*/  LOP3.LUT R21, R45.reuse, 0x190, R100.reuse, 0xfe, !PT ;  /* 0x000001902d157812 */ /* 0x140fe200078efe64 */
[----:B------:R-:W1:Y:S01]  /*52f0*/  LDS.128 R36, [R2+UR8] ;  /* 0x0000000802247984 */ /* 0x000e620008000c00 */
[C-C-:B------:R-:W-:Y:S02]  /*5300*/  LOP3.LUT R16, R45.reuse, 0x188, R100.reuse, 0xfe, !PT ;  /* 0x000001882d107812 */ /* 0x140fe400078efe64 */
[C-C-:B------:R-:W-:Y:S01]  /*5310*/  LOP3.LUT R23, R45.reuse, 0x180, R100.reuse, 0xfe, !PT ;  /* 0x000001802d177812 */ /* 0x140fe200078efe64 */
[----:B------:R-:W-:Y:S01]  /*5320*/  LDS.128 R48, [R2+UR8+0x1800] ;  /* 0x0018000802307984 */ /* 0x000fe20008000c00 */
[C-C-:B------:R-:W-:Y:S02]  /*5330*/  LOP3.LUT R22, R45.reuse, 0x178, R100.reuse, 0xfe, !PT ;  /* 0x000001782d167812 */ /* 0x140fe400078efe64 */
[C-C-:B------:R-:W-:Y:S02]  /*5340*/  LOP3.LUT R26, R45.reuse, 0x170, R100.reuse, 0xfe, !PT ;  /* 0x000001702d1a7812 */ /* 0x140fe400078efe64 */
[----:B------:R-:W-:-:S02]  /*5350*/  LOP3.LUT R27, R45, 0x168, R100, 0xfe, !PT ;  /* 0x000001682d1b7812 */ /* 0x000fc400078efe64 */
[C-C-:B------:R-:W-:Y:S02]  /*5360*/  LOP3.LUT R29, R45.reuse, 0x160, R100.reuse, 0xfe, !PT ;  /* 0x000001602d1d7812 */ /* 0x140fe400078efe64 */
        /* <DEDUP_REMOVED lines=42> */
[----:B------:R-:W-:Y:S02]  /*5610*/  LOP3.LUT R43, R45, 0x10, R100, 0xfe, !PT ;  /* 0x000000102d2b7812 */ /* 0x000fe400078efe64 */
[----:B------:R-:W-:-:S05]  /*5620*/  LOP3.LUT R41, R100, UR9, RZ, 0xfc, !PT ;  /* 0x0000000964297c12 */ /* 0x000fca000f8efcff */
[-C--:B0-----:R-:W-:Y:S02]  /*5630*/  IMAD R103, R41, R0.reuse, RZ ;  /* 0x0000000029677224 */ /* 0x081fe400078e02ff */
[C---:B--2---:R-:W-:Y:S01]  /*5640*/  IMAD R70, R88.reuse, UR4, RZ ;  /* 0x0000000458467c24 */ /* 0x044fe2000f8e02ff */
[----:B------:R-:W-:Y:S01]  /*5650*/  ISETP.GE.AND P0, PT, R88, UR6, PT ;  /* 0x0000000658007c0c */ /* 0x000fe2000bf06270 */
[----:B------:R-:W-:Y:S01]  /*5660*/  ULDC.64 UR4, c[0x0][0x220] ;  /* 0x0000880000047ab9 */ /* 0x000fe20000000a00 */
[C-C-:B------:R-:W-:Y:S02]  /*5670*/  LOP3.LUT R88, R45.reuse, 0x1b8, R100.reuse, 0xfe, !PT ;  /* 0x000001b82d587812 */ /* 0x140fe400078efe64 */
[----:B------:R-:W-:Y:S02]  /*5680*/  LOP3.LUT R45, R45, 0x8, R100, 0xfe, !PT ;  /* 0x000000082d2d7812 */ /* 0x000fe400078efe64 */
[C---:B------:R-:W-:Y:S01]  /*5690*/  LEA R69, P4, R70.reuse, UR4, 0x1 ;  /* 0x0000000446457c11 */ /* 0x040fe2000f8808ff */
[-C--:B------:R-:W-:Y:S01]  /*56a0*/  IMAD R100, R43, R0.reuse, RZ ;  /* 0x000000002b647224 */ /* 0x080fe200078e02ff */
[----:B------:R-:W-:Y:S01]  /*56b0*/  ISETP.LT.AND P3, PT, R41, UR7, !P0 ;  /* 0x0000000729007c0c */ /* 0x000fe2000c761270 */
[----:B------:R-:W-:Y:S01]  /*56c0*/  IMAD R79, R45, R0, RZ ;  /* 0x000000002d4f7224 */ /* 0x000fe200078e02ff */
[----:B------:R-:W-:-:S02]  /*56d0*/  LEA.HI.X.SX32 R70, R70, UR5, 0x1, P4 ;  /* 0x0000000546467c11 */ /* 0x000fc4000a0f0eff */
[----:B------:R-:W-:Y:S02]  /*56e0*/  ISETP.LT.AND P2, PT, R40, UR7, !P0 ;  /* 0x0000000728007c0c */ /* 0x000fe4000c741270 */
[----:B------:R-:W-:Y:S02]  /*56f0*/  ISETP.LT.AND P1, PT, R42, UR7, !P0 ;  /* 0x000000072a007c0c */ /* 0x000fe4000c721270 */
[----:B------:R-:W-:Y:S02]  /*5700*/  ISETP.LT.AND P5, PT, R45, UR7, !P0 ;  /* 0x000000072d007c0c */ /* 0x000fe4000c7a1270 */
[----:B------:R-:W-:Y:S01]  /*5710*/  ISETP.LT.AND P4, PT, R43, UR7, !P0 ;  /* 0x000000072b007c0c */ /* 0x000fe2000c781270 */
[----:B------:R-:W-:Y:S04]  /*5720*/  LDS.128 R44, [R2+UR8+0x1000] ;  /* 0x00100008022c7984 */ /* 0x000fe80008000c00 */
[----:B------:R-:W-:Y:S01]  /*5730*/  LDS.128 R40, [R2+UR8+0x800] ;  /* 0x0008000802287984 */ /* 0x000fe20008000c00 */
[----:B------:R-:W-:Y:S01]  /*5740*/  BAR.SYNC.DEFER_BLOCKING 0x0 ;  /* 0x0000000000007b1d */ /* 0x000fe20000010000 */
[----:B------:R-:W-:-:S04]  /*5750*/  LEA R76, P6, R103, R69, 0x1 ;  /* 0x00000045674c7211 */ /* 0x000fc800078c08ff */
[-C--:B------:R-:W-:Y:S01]  /*5760*/  LEA.HI.X.SX32 R77, R103, R70.reuse, 0x1, P6 ;  /* 0x00000046674d7211 */ /* 0x080fe200030f0eff */
[C---:B------:R-:W-:Y:S01]  /*5770*/  IMAD R103, R0.reuse, 0x20, R103 ;  /* 0x0000002000677824 */ /* 0x040fe200078e0267 */
[CC--:B------:R-:W-:Y:S01]  /*5780*/  LEA R78, P6, R79.reuse, R69.reuse, 0x1 ;  /* 0x000000454f4e7211 */ /* 0x0c0fe200078c08ff */
[----:B------:R-:W-:Y:S04]  /*5790*/  STS.128 [R80+UR8], R56 ;  /* 0x0000003850007988 */ /* 0x000fe80008000c08 */
[----:B------:R0:W-:Y:S04]  /*57a0*/  STS.128 [R80+UR8+0x400], R4 ;  /* 0x0004000450007988 */ /* 0x0001e80008000c08 */
[----:B------:R2:W-:Y:S04]  /*57b0*/  STS.128 [R80+UR8+0x80], R8 ;  /* 0x0000800850007988 */ /* 0x0005e80008000c08 */
[----:B------:R3:W-:Y:S01]  /*57c0*/  STS.128 [R80+UR8+0x480], R12 ;  /* 0x0004800c50007988 */ /* 0x0007e20008000c08 */
[----:B------:R-:W-:Y:S01]  /*57d0*/  BAR.SYNC.DEFER_BLOCKING 0x0 ;  /* 0x0000000000007b1d */ /* 0x000fe20000010000 */
[----:B------:R-:W-:Y:S01]  /*57e0*/  LEA.HI.X.SX32 R79, R79, R70, 0x1, P6 ;  /* 0x000000464f4f7211 */ /* 0x000fe200030f0eff */
[----:B0-----:R-:W-:Y:S01]  /*57f0*/  IMAD R7, R0, 0x8, R103 ;  /* 0x0000000800077824 */ /* 0x001fe200078e0267 */
[----:B------:R-:W-:-:S03]  /*5800*/  LEA R4, P6, R100, R69, 0x1 ;  /* 0x0000004564047211 */ /* 0x000fc600078c08ff */
[----:B--2---:R-:W-:Y:S01]  /*5810*/  IMAD R9, R0, 0x8, R7 ;  /* 0x0000000800097824 */ /* 0x004fe200078e0207 */
[----:B------:R-:W-:Y:S02]  /*5820*/  LEA.HI.X.SX32 R5, R100, R70, 0x1, P6 ;  /* 0x0000004664057211 */ /* 0x000fe400030f0eff */
[----:B-1----:R-:W-:Y:S01]  /*5830*/  PRMT R100, R36, 0x7632, R100 ;  /* 0x0000763224647816 */ /* 0x002fe20000000064 */
[----:B---3--:R-:W-:Y:S01]  /*5840*/  IMAD R15, R0, 0x8, R9 ;  /* 0x00000008000f7824 */ /* 0x008fe200078e0209 */
[----:B------:R-:W-:-:S04]  /*5850*/  LEA R12, P6, R9, R69, 0x1 ;  /* 0x00000045090c7211 */ /* 0x000fc800078c08ff */
[----:B------:R-:W-:Y:S02]  /*5860*/  LEA.HI.X.SX32 R13, R9, R70, 0x1, P6 ;  /* 0x00000046090d7211 */ /* 0x000fe400030f0eff */
[-C--:B------:R-:W-:Y:S01]  /*5870*/  LEA R8, P6, R15, R69.reuse, 0x1 ;  /* 0x000000450f087211 */ /* 0x080fe200078c08ff */
[----:B------:R-:W-:Y:S04]  /*5880*/  @P3 STG.E.U16 desc[UR10][R76.64], R36 ;  /* 0x000000244c003986 */ /* 0x000fe8000c10150a */
[----:B------:R-:W-:Y:S01]  /*5890*/  @P5 STG.E.U16 desc[UR10][R78.64], R100 ;  /* 0x000000644e005986 */ /* 0x000fe2000c10150a */
[C---:B------:R-:W-:Y:S01]  /*58a0*/  ISETP.LT.AND P5, PT, R101.reuse, UR7, !P0 ;  /* 0x0000000765007c0c */ /* 0x040fe2000c7a1270 */
[----:B------:R-:W-:Y:S02]  /*58b0*/  IMAD R101, R101, R0, RZ ;  /* 0x0000000065657224 */ /* 0x000fe400078e02ff */
[----:B------:R0:W-:Y:S01]  /*58c0*/  @P4 STG.E.U16 desc[UR10][R4.64], R37 ;  /* 0x0000002504004986 */ /* 0x0001e2000c10150a */
[----:B------:R-:W-:Y:S01]  /*58d0*/  LEA.HI.X.SX32 R9, R15, R70, 0x1, P6 ;  /* 0x000000460f097211 */ /* 0x000fe200030f0eff */
[----:B------:R-:W-:Y:S01]  /*58e0*/  IMAD R15, R0, 0x8, R15 ;  /* 0x00000008000f7824 */ /* 0x000fe200078e020f */
[----:B------:R-:W-:-:S02]  /*58f0*/  LEA R6, P4, R101, R69, 0x1 ;  /* 0x0000004565067211 */ /* 0x000fc400078808ff */
[----:B0-----:R-:W-:-:S04]  /*5900*/  LEA R4, P3, R103, R69, 0x1 ;  /* 0x0000004567047211 */ /* 0x001fc800078608ff */
[-C--:B------:R-:W-:Y:S02]  /*5910*/  LEA.HI.X.SX32 R5, R103, R70.reuse, 0x1, P3 ;  /* 0x0000004667057211 */ /* 0x080fe400018f0eff */
[----:B------:R-:W-:Y:S02]  /*5920*/  LEA R10, P3, R7, R69, 0x1 ;  /* 0x00000045070a7211 */ /* 0x000fe400078608ff */
[----:B------:R-:W-:Y:S01]  /*5930*/  PRMT R14, R37, 0x7632, R14 ;  /* 0x00007632250e7816 */ /* 0x000fe2000000000e */
[C---:B------:R-:W-:Y:S01]  /*5940*/  IMAD R37, R0.reuse, 0x8, R15 ;  /* 0x0000000800257824 */ /* 0x040fe200078e020f */
[-C--:B------:R-:W-:Y:S02]  /*5950*/  LEA.HI.X.SX32 R11, R7, R70.reuse, 0x1, P3 ;  /* 0x00000046070b7211 */ /* 0x080fe400018f0eff */
[----:B------:R-:W-:Y:S02]  /*5960*/  ISETP.LT.AND P3, PT, R95, UR7, !P0 ;  /* 0x000000075f007c0c */ /* 0x000fe4000c761270 */
[----:B------:R-:W-:Y:S01]  /*5970*/  LEA.HI.X.SX32 R7, R101, R70, 0x1, P4 ;  /* 0x0000004665077211 */ /* 0x000fe200020f0eff */
[----:B------:R-:W-:Y:S01]  /*5980*/  IMAD R57, R0, 0x8, R37 ;  /* 0x0000000800397824 */ /* 0x000fe200078e0225 */
[----:B------:R-:W-:-:S03]  /*5990*/  ISETP.LT.AND P4, PT, R99, UR7, !P0 ;  /* 0x0000000763007c0c */ /* 0x000fc6000c781270 */
[----:B------:R-:W-:Y:S01]  /*59a0*/  @P5 STG.E.U16 desc[UR10][R6.64], R14 ;  /* 0x0000000e06005986 */ /* 0x000fe2000c10150a */
[----:B------:R-:W-:Y:S01]  /*59b0*/  ISETP.LT.AND P5, PT, R97, UR7, !P0 ;  /* 0x0000000761007c0c */ /* 0x000fe2000c7a1270 */
[----:B------:R-:W-:Y:S02]  /*59c0*/  IMAD R59, R0, 0x8, R57 ;  /* 0x00000008003b7824 */ /* 0x000fe400078e0239 */
[----:B------:R-:W-:Y:S01]  /*59d0*/  @P1 STG.E.U16 desc[UR10][R4.64], R38 ;  /* 0x0000002604001986 */ /* 0x000fe2000c10150a */
[----:B------:R-:W-:-:S03]  /*59e0*/  PRMT R36, R38, 0x7632, R36 ;  /* 0x0000763226247816 */ /* 0x000fc60000000024 */
[----:B------:R-:W0:Y:S01]  /*59f0*/  LDS.128 R4, [R2+UR8] ;  /* 0x0000000802047984 */ /* 0x000e220008000c00 */
[----:B------:R-:W-:-:S03]  /*5a00*/  IMAD R77, R0, 0x8, R59 ;  /* 0x00000008004d7824 */ /* 0x000fc600078e023b */
[----:B------:R1:W-:Y:S01]  /*5a10*/  @P3 STG.E.U16 desc[UR10][R10.64], R36 ;  /* 0x000000240a003986 */ /* 0x0003e2000c10150a */
[----:B------:R-:W-:-:S03]  /*5a20*/  IMAD R79, R0, 0x8, R77 ;  /* 0x00000008004f7824 */ /* 0x000fc600078e024d */
[----:B------:R2:W-:Y:S01]  /*5a30*/  @P4 STG.E.U16 desc[UR10][R12.64], R39 ;  /* 0x000000270c004986 */ /* 0x0005e2000c10150a */
[----:B------:R-:W-:Y:S01]  /*5a40*/  IMAD R95, R0, 0x8, R79 ;  /* 0x00000008005f7824 */ /* 0x000fe200078e024f */
[----:B-1----:R-:W-:Y:S02]  /*5a50*/  PRMT R11, R39, 0x7632, R11 ;  /* 0x00007632270b7816 */ /* 0x002fe4000000000b */
[----:B------:R-:W-:-:S03]  /*5a60*/  LEA R10, P3, R15, R69, 0x1 ;  /* 0x000000450f0a7211 */ /* 0x000fc600078608ff */
[----:B------:R1:W-:Y:S01]  /*5a70*/  @P5 STG.E.U16 desc[UR10][R8.64], R11 ;  /* 0x0000000b08005986 */ /* 0x0003e2000c10150a */
[----:B--2---:R-:W-:Y:S01]  /*5a80*/  LEA R12, P4, R37, R69, 0x1 ;  /* 0x00000045250c7211 */ /* 0x004fe200078808ff */
[----:B------:R-:W-:-:S03]  /*5a90*/  IMAD R97, R0, 0x8, R95 ;  /* 0x0000000800617824 */ /* 0x000fc600078e025f */
[-C--:B------:R-:W-:Y:S02]  /*5aa0*/  LEA.HI.X.SX32 R13, R37, R70.reuse, 0x1, P4 ;  /* 0x00000046250d7211 */ /* 0x080fe400020f0eff */
[-C--:B-1----:R-:W-:Y:S02]  /*5ab0*/  LEA.HI.X.SX32 R11, R15, R70.reuse, 0x1, P3 ;  /* 0x000000460f0b7211 */ /* 0x082fe400018f0eff */
[-C--:B------:R-:W-:Y:S02]  /*5ac0*/  LEA R14, P3, R57, R69.reuse, 0x1 ;  /* 0x00000045390e7211 */ /* 0x080fe400078608ff */
[-C--:B------:R-:W-:Y:S02]  /*5ad0*/  LEA R36, P4, R59, R69.reuse, 0x1 ;  /* 0x000000453b247211 */ /* 0x080fe400078808ff */
[-C--:B------:R-:W-:Y:S02]  /*5ae0*/  LEA.HI.X.SX32 R15, R57, R70.reuse, 0x1, P3 ;  /* 0x00000046390f7211 */ /* 0x080fe400018f0eff */
[----:B------:R-:W-:Y:S01]  /*5af0*/  LEA R38, P3, R77, R69, 0x1 ;  /* 0x000000454d267211 */ /* 0x000fe200078608ff */
[----:B------:R-:W-:Y:S01]  /*5b00*/  IMAD R9, R0, 0x8, R97 ;  /* 0x0000000800097824 */ /* 0x000fe200078e0261 */
[----:B------:R-:W-:-:S02]  /*5b10*/  LEA.HI.X.SX32 R37, R59, R70, 0x1, P4 ;  /* 0x000000463b257211 */ /* 0x000fc400020f0eff */
[-C--:B------:R-:W-:Y:S01]  /*5b20*/  LEA.HI.X.SX32 R39, R77, R70.reuse, 0x1, P3 ;  /* 0x000000464d277211 */ /* 0x080fe200018f0eff */
[C---:B------:R-:W-:Y:S01]  /*5b30*/  IMAD R99, R0.reuse, 0x8, R9 ;  /* 0x0000000800637824 */ /* 0x040fe200078e0209 */
[-C--:B------:R-:W-:Y:S02]  /*5b40*/  LEA R56, P4, R79, R69.reuse, 0x1 ;  /* 0x000000454f387211 */ /* 0x080fe400078808ff */
[-C--:B------:R-:W-:Y:S02]  /*5b50*/  LEA R58, P3, R95, R69.reuse, 0x1 ;  /* 0x000000455f3a7211 */ /* 0x080fe400078608ff */
[-C--:B------:R-:W-:Y:S02]  /*5b60*/  LEA.HI.X.SX32 R57, R79, R70.reuse, 0x1, P4 ;  /* 0x000000464f397211 */ /* 0x080fe400020f0eff */
[----:B------:R-:W-:Y:S01]  /*5b70*/  LEA.HI.X.SX32 R59, R95, R70, 0x1, P3 ;  /* 0x000000465f3b7211 */ /* 0x000fe200018f0eff */
[----:B------:R-:W-:Y:S01]  /*5b80*/  IMAD R95, R0, 0x8, R99 ;  /* 0x00000008005f7824 */ /* 0x000fe200078e0263 */
[----:B------:R-:W-:-:S02]  /*5b90*/  LEA R76, P4, R97, R69, 0x1 ;  /* 0x00000045614c7211 */ /* 0x000fc400078808ff */
[----:B------:R-:W-:Y:S02]  /*5ba0*/  ISETP.LT.AND P1, PT, R96, UR7, !P0 ;  /* 0x0000000760007c0c */ /* 0x000fe4000c721270 */
[----:B------:R-:W-:Y:S02]  /*5bb0*/  ISETP.LT.AND P6, PT, R98, UR7, !P0 ;  /* 0x0000000762007c0c */ /* 0x000fe4000c7c1270 */
[-C--:B------:R-:W-:Y:S02]  /*5bc0*/  LEA R78, P3, R9, R69.reuse, 0x1 ;  /* 0x00000045094e7211 */ /* 0x080fe400078608ff */
[-C--:B------:R-:W-:Y:S02]  /*5bd0*/  LEA.HI.X.SX32 R77, R97, R70.reuse, 0x1, P4 ;  /* 0x00000046614d7211 */ /* 0x080fe400020f0eff */
[----:B------:R-:W-:Y:S02]  /*5be0*/  LEA R8, P4, R95, R69, 0x1 ;  /* 0x000000455f087211 */ /* 0x000fe400078808ff */
[----:B------:R-:W-:-:S02]  /*5bf0*/  LEA.HI.X.SX32 R79, R9, R70, 0x1, P3 ;  /* 0x00000046094f7211 */ /* 0x000fc400018f0eff */
[----:B------:R-:W-:Y:S02]  /*5c00*/  LEA R80, P5, R99, R69, 0x1 ;  /* 0x0000004563507211 */ /* 0x000fe400078a08ff */
[-C--:B------:R-:W-:Y:S02]  /*5c10*/  LEA.HI.X.SX32 R9, R95, R70.reuse, 0x1, P4 ;  /* 0x000000465f097211 */ /* 0x080fe400020f0eff */
[----:B------:R-:W-:Y:S02]  /*5c20*/  ISETP.LT.AND P4, PT, R86, UR7, !P0 ;  /* 0x0000000756007c0c */ /* 0x000fe4000c781270 */
[----:B0-----:R-:W-:Y:S02]  /*5c30*/  PRMT R86, R4, 0x7632, R86 ;  /* 0x0000763204567816 */ /* 0x001fe40000000056 */
[----:B------:R-:W-:Y:S02]  /*5c40*/  ISETP.LT.AND P3, PT, R81, UR7, !P0 ;  /* 0x0000000751007c0c */ /* 0x000fe4000c761270 */
[----:B------:R-:W-:Y:S01]  /*5c50*/  LEA.HI.X.SX32 R81, R99, R70, 0x1, P5 ;  /* 0x0000004663517211 */ /* 0x000fe200028f0eff */
[----:B------:R0:W-:Y:S01]  /*5c60*/  @P1 STG.E.U16 desc[UR10][R10.64], R4 ;  /* 0x000000040a001986 */ /* 0x0001e2000c10150a */
[----:B------:R-:W-:-:S02]  /*5c70*/  ISETP.LT.AND P5, PT, R87, UR7, !P0 ;  /* 0x0000000757007c0c */ /* 0x000fc4000c7a1270 */
[----:B------:R-:W-:Y:S01]  /*5c80*/  ISETP.LT.AND P1, PT, R85, UR7, !P0 ;  /* 0x0000000755007c0c */ /* 0x000fe2000c721270 */
[----:B------:R1:W-:Y:S01]  /*5c90*/  @P6 STG.E.U16 desc[UR10][R12.64], R86 ;  /* 0x000000560c006986 */ /* 0x0003e2000c10150a */
[----:B------:R-:W-:Y:S02]  /*5ca0*/  ISETP.LT.AND P6, PT, R84, UR7, !P0 ;  /* 0x0000000754007c0c */ /* 0x000fe4000c7c1270 */
[----:B0-----:R-:W-:-:S03]  /*5cb0*/  PRMT R11, R5, 0x7632, R11 ;  /* 0x00007632050b7816 */ /* 0x001fc6000000000b */
[----:B------:R-:W-:Y:S01]  /*5cc0*/  @P3 STG.E.U16 desc[UR10][R14.64], R5 ;  /* 0x000000050e003986 */ /* 0x000fe2000c10150a */
[----:B-1----:R-:W-:-:S03]  /*5cd0*/  PRMT R13, R6, 0x7632, R13 ;  /* 0x00007632060d7816 */ /* 0x002fc6000000000d */
[----:B------:R0:W-:Y:S01]  /*5ce0*/  @P5 STG.E.U16 desc[UR10][R36.64], R11 ;  /* 0x0000000b24005986 */ /* 0x0001e2000c10150a */
[----:B------:R-:W-:Y:S02]  /*5cf0*/  ISETP.LT.AND P3, PT, R83, UR7, !P0 ;  /* 0x0000000753007c0c */ /* 0x000fe4000c761270 */
[----:B------:R-:W-:Y:S01]  /*5d00*/  ISETP.LT.AND P5, PT, R82, UR7, !P0 ;  /* 0x0000000752007c0c */ /* 0x000fe2000c7a1270 */
[----:B------:R-:W-:Y:S04]  /*5d10*/  @P4 STG.E.U16 desc[UR10][R38.64], R6 ;  /* 0x0000000626004986 */ /* 0x000fe8000c10150a */
[----:B------:R1:W-:Y:S01]  /*5d20*/  @P1 STG.E.U16 desc[UR10][R56.64], R13 ;  /* 0x0000000d38001986 */ /* 0x0003e2000c10150a */
[----:B------:R-:W-:-:S03]  /*5d30*/  ISETP.LT.AND P1, PT, R75, UR7, !P0 ;  /* 0x000000074b007c0c */ /* 0x000fc6000c721270 */
[----:B------:R-:W-:Y:S01]  /*5d40*/  @P6 STG.E.U16 desc[UR10][R58.64], R7 ;  /* 0x000000073a006986 */ /* 0x000fe2000c10150a */
[----:B------:R-:W-:Y:S01]  /*5d50*/  ISETP.LT.AND P6, PT, R74, UR7, !P0 ;  /* 0x000000074a007c0c */ /* 0x000fe2000c7c1270 */
[----:B------:R-:W-:Y:S01]  /*5d60*/  IMAD R95, R0, 0x8, R95 ;  /* 0x00000008005f7824 */ /* 0x000fe200078e025f */
[----:B------:R-:W-:Y:S02]  /*5d70*/  PRMT R12, R7, 0x7632, R12 ;  /* 0x00007632070c7816 */ /* 0x000fe4000000000c */
[----:B0-----:R-:W-:Y:S01]  /*5d80*/  PRMT R11, R40, 0x7632, R11 ;  /* 0x00007632280b7816 */ /* 0x001fe2000000000b */
[----:B------:R-:W0:Y:S01]  /*5d90*/  LDS.128 R4, [R2+UR8+0x800] ;  /* 0x0008000802047984 */ /* 0x000e220008000c00 */
[----:B-1----:R-:W-:-:S03]  /*5da0*/  IMAD R13, R0, 0x8, R95 ;  /* 0x00000008000d7824 */ /* 0x002fc600078e025f */
[----:B------:R1:W-:Y:S04]  /*5db0*/  @P3 STG.E.U16 desc[UR10][R76.64], R12 ;  /* 0x0000000c4c003986 */ /* 0x0003e8000c10150a */
[----:B------:R-:W-:Y:S01]  /*5dc0*/  @P5 STG.E.U16 desc[UR10][R78.64], R40 ;  /* 0x000000284e005986 */ /* 0x000fe2000c10150a */
[----:B------:R-:W-:Y:S01]  /*5dd0*/  ISETP.LT.AND P5, PT, R73, UR7, !P0 ;  /* 0x0000000749007c0c */ /* 0x000fe2000c7a1270 */
[----:B------:R-:W-:Y:S02]  /*5de0*/  IMAD R15, R0, 0x8, R13 ;  /* 0x00000008000f7824 */ /* 0x000fe400078e020d */
[----:B------:R2:W-:Y:S01]  /*5df0*/  @P1 STG.E.U16 desc[UR10][R80.64], R11 ;  /* 0x0000000b50001986 */ /* 0x0005e2000c10150a */
[----:B------:R-:W-:-:S03]  /*5e00*/  LEA R10, P1, R95, R69, 0x1 ;  /* 0x000000455f0a7211 */ /* 0x000fc600078208ff */
[----:B------:R3:W-:Y:S01]  /*5e10*/  @P6 STG.E.U16 desc[UR10][R8.64], R41 ;  /* 0x0000002908006986 */ /* 0x0007e2000c10150a */
[CC--:B-1----:R-:W-:Y:S02]  /*5e20*/  LEA R12, P6, R13.reuse, R69.reuse, 0x1 ;  /* 0x000000450d0c7211 */ /* 0x0c2fe400078c08ff */
[----:B------:R-:W-:Y:S02]  /*5e30*/  ISETP.LT.AND P3, PT, R72, UR7, !P0 ;  /* 0x0000000748007c0c */ /* 0x000fe4000c761270 */
[-C--:B------:R-:W-:Y:S02]  /*5e40*/  LEA.HI.X.SX32 R13, R13, R70.reuse, 0x1, P6 ;  /* 0x000000460d0d7211 */ /* 0x080fe400030f0eff */
[----:B------:R-:W-:Y:S02]  /*5e50*/  PRMT R36, R41, 0x7632, R36 ;  /* 0x0000763229247816 */ /* 0x000fe40000000024 */
[-C--:B--2---:R-:W-:Y:S02]  /*5e60*/  LEA.HI.X.SX32 R11, R95, R70.reuse, 0x1, P1 ;  /* 0x000000465f0b7211 */ /* 0x084fe400008f0eff */
[----:B------:R-:W-:Y:S01]  /*5e70*/  ISETP.LT.AND P1, PT, R53, UR7, !P0 ;  /* 0x0000000735007c0c */ /* 0x000fe2000c721270 */
[C---:B---3--:R-:W-:Y:S01]  /*5e80*/  IMAD R9, R0.reuse, 0x8, R15 ;  /* 0x0000000800097824 */ /* 0x048fe200078e020f */
[----:B------:R-:W-:Y:S01]  /*5e90*/  LEA R14, P6, R15, R69, 0x1 ;  /* 0x000000450f0e7211 */ /* 0x000fe200078c08ff */
[----:B------:R1:W-:Y:S01]  /*5ea0*/  @P5 STG.E.U16 desc[UR10][R10.64], R36 ;  /* 0x000000240a005986 */ /* 0x0003e2000c10150a */
[----:B------:R-:W-:Y:S01]  /*5eb0*/  ISETP.LT.AND P5, PT, R61, UR7, !P0 ;  /* 0x000000073d007c0c */ /* 0x000fe2000c7a1270 */
[----:B------:R-:W-:Y:S01]  /*5ec0*/  IMAD R37, R0, 0x8, R9 ;  /* 0x0000000800257824 */ /* 0x000fe200078e0209 */
[----:B------:R-:W-:-:S02]  /*5ed0*/  LEA.HI.X.SX32 R15, R15, R70, 0x1, P6 ;  /* 0x000000460f0f7211 */ /* 0x000fc400030f0eff */
[-C--:B------:R-:W-:Y:S01]  /*5ee0*/  LEA R8, P6, R9, R69.reuse, 0x1 ;  /* 0x0000004509087211 */ /* 0x080fe200078c08ff */
[----:B------:R2:W-:Y:S01]  /*5ef0*/  @P3 STG.E.U16 desc[UR10][R12.64], R42 ;  /* 0x0000002a0c003986 */ /* 0x0005e2000c10150a */
[----:B------:R-:W-:Y:S02]  /*5f00*/  ISETP.LT.AND P3, PT, R67, UR7, !P0 ;  /* 0x0000000743007c0c */ /* 0x000fe4000c761270 */
[----:B------:R-:W-:Y:S02]  /*5f10*/  LEA.HI.X.SX32 R9, R9, R70, 0x1, P6 ;  /* 0x0000004609097211 */ /* 0x000fe400030f0eff */
[----:B-1----:R-:W-:Y:S02]  /*5f20*/  PRMT R11, R42, 0x7632, R11 ;  /* 0x000076322a0b7816 */ /* 0x002fe4000000000b */
[----:B------:R-:W-:Y:S01]  /*5f30*/  LEA R10, P6, R37, R69, 0x1 ;  /* 0x00000045250a7211 */ /* 0x000fe200078c08ff */
[----:B--2---:R-:W-:Y:S02]  /*5f40*/  IMAD R13, R0, 0x8, R37 ;  /* 0x00000008000d7824 */ /* 0x004fe400078e0225 */
[----:B------:R1:W-:Y:S01]  /*5f50*/  @P1 STG.E.U16 desc[UR10][R14.64], R11 ;  /* 0x0000000b0e001986 */ /* 0x0003e2000c10150a */
[----:B------:R-:W-:-:S03]  /*5f60*/  ISETP.LT.AND P1, PT, R68, UR7, !P0 ;  /* 0x0000000744007c0c */ /* 0x000fc6000c721270 */
[----:B------:R-:W-:Y:S01]  /*5f70*/  @P5 STG.E.U16 desc[UR10][R8.64], R43 ;  /* 0x0000002b08005986 */ /* 0x000fe2000c10150a */
[----:B------:R-:W-:Y:S02]  /*5f80*/  ISETP.LT.AND P5, PT, R64, UR7, !P0 ;  /* 0x0000000740007c0c */ /* 0x000fe4000c7a1270 */
[-C--:B-1----:R-:W-:Y:S01]  /*5f90*/  LEA.HI.X.SX32 R11, R37, R70.reuse, 0x1, P6 ;  /* 0x00000046250b7211 */ /* 0x082fe200030f0eff */
[C---:B------:R-:W-:Y:S01]  /*5fa0*/  IMAD R37, R0.reuse, 0x8, R13 ;  /* 0x0000000800257824 */ /* 0x040fe200078e020d */
[-C--:B------:R-:W-:Y:S02]  /*5fb0*/  LEA R12, P6, R13, R69.reuse, 0x1 ;  /* 0x000000450d0c7211 */ /* 0x080fe400078c08ff */
[----:B------:R-:W-:Y:S01]  /*5fc0*/  PRMT R15, R43, 0x7632, R15 ;  /* 0x000076322b0f7816 */ /* 0x000fe2000000000f */
[----:B------:R-:W-:Y:S01]  /*5fd0*/  IMAD R39, R0, 0x8, R37 ;  /* 0x0000000800277824 */ /* 0x000fe200078e0225 */
[----:B------:R-:W-:Y:S02]  /*5fe0*/  LEA.HI.X.SX32 R13, R13, R70, 0x1, P6 ;  /* 0x000000460d0d7211 */ /* 0x000fe400030f0eff */
[----:B------:R-:W-:Y:S01]  /*5ff0*/  LEA R14, P6, R37, R69, 0x1 ;  /* 0x00000045250e7211 */ /* 0x000fe200078c08ff */
[----:B------:R1:W-:Y:S01]  /*6000*/  @P3 STG.E.U16 desc[UR10][R10.64], R15 ;  /* 0x0000000f0a003986 */ /* 0x0003e2000c10150a */
[----:B------:R-:W-:-:S03]  /*6010*/  ISETP.LT.AND P3, PT, R66, UR7, !P0 ;  /* 0x0000000742007c0c */ /* 0x000fc6000c761270 */
[----:B0-----:R-:W-:Y:S01]  /*6020*/  @P1 STG.E.U16 desc[UR10][R12.64], R4 ;  /* 0x000000040c001986 */ /* 0x001fe2000c10150a */
[----:B------:R-:W-:Y:S02]  /*6030*/  ISETP.LT.AND P1, PT, R60, UR7, !P0 ;  /* 0x000000073c007c0c */ /* 0x000fe4000c721270 */
[-C--:B-1----:R-:W-:Y:S01]  /*6040*/  LEA.HI.X.SX32 R15, R37, R70.reuse, 0x1, P6 ;  /* 0x00000046250f7211 */ /* 0x082fe200030f0eff */
[----:B------:R-:W-:Y:S01]  /*6050*/  IMAD R37, R0, 0x8, R39 ;  /* 0x0000000800257824 */ /* 0x000fe200078e0227 */
[CC--:B------:R-:W-:Y:S02]  /*6060*/  LEA R8, P6, R39.reuse, R69.reuse, 0x1 ;  /* 0x0000004527087211 */ /* 0x0c0fe400078c08ff */
[----:B------:R-:W-:Y:S02]  /*6070*/  PRMT R11, R4, 0x7632, R11 ;  /* 0x00007632040b7816 */ /* 0x000fe4000000000b */
[----:B------:R-:W-:Y:S01]  /*6080*/  LEA.HI.X.SX32 R9, R39, R70, 0x1, P6 ;  /* 0x0000004627097211 */ /* 0x000fe200030f0eff */
[----:B------:R-:W-:Y:S01]  /*6090*/  IMAD R39, R0, 0x8, R37 ;  /* 0x0000000800277824 */ /* 0x000fe200078e0225 */
[----:B------:R-:W-:Y:S01]  /*60a0*/  LEA R10, P6, R37, R69, 0x1 ;  /* 0x00000045250a7211 */ /* 0x000fe200078c08ff */
[----:B------:R0:W-:Y:S01]  /*60b0*/  @P5 STG.E.U16 desc[UR10][R14.64], R11 ;  /* 0x0000000b0e005986 */ /* 0x0001e2000c10150a */
[----:B------:R-:W-:-:S03]  /*60c0*/  ISETP.LT.AND P5, PT, R65, UR7, !P0 ;  /* 0x0000000741007c0c */ /* 0x000fc6000c7a1270 */
[----:B------:R1:W-:Y:S01]  /*60d0*/  @P3 STG.E.U16 desc[UR10][R8.64], R5 ;  /* 0x0000000508003986 */ /* 0x0003e2000c10150a */
[----:B------:R-:W-:Y:S02]  /*60e0*/  ISETP.LT.AND P3, PT, R63, UR7, !P0 ;  /* 0x000000073f007c0c */ /* 0x000fe4000c761270 */
[-C--:B0-----:R-:W-:Y:S01]  /*60f0*/  LEA.HI.X.SX32 R11, R37, R70.reuse, 0x1, P6 ;  /* 0x00000046250b7211 */ /* 0x081fe200030f0eff */
[C---:B------:R-:W-:Y:S01]  /*6100*/  IMAD R37, R0.reuse, 0x8, R39 ;  /* 0x0000000800257824 */ /* 0x040fe200078e0227 */
[-C--:B------:R-:W-:Y:S02]  /*6110*/  LEA R12, P6, R39, R69.reuse, 0x1 ;  /* 0x00000045270c7211 */ /* 0x080fe400078c08ff */
[----:B------:R-:W-:Y:S01]  /*6120*/  PRMT R15, R5, 0x7632, R15 ;  /* 0x00007632050f7816 */ /* 0x000fe2000000000f */
[C---:B-1----:R-:W-:Y:S01]  /*6130*/  IMAD R5, R0.reuse, 0x8, R37 ;  /* 0x0000000800057824 */ /* 0x042fe200078e0225 */
[----:B------:R-:W-:Y:S02]  /*6140*/  LEA.HI.X.SX32 R13, R39, R70, 0x1, P6 ;  /* 0x00000046270d7211 */ /* 0x000fe400030f0eff */
[----:B------:R-:W-:Y:S01]  /*6150*/  LEA R14, P6, R37, R69, 0x1 ;  /* 0x00000045250e7211 */ /* 0x000fe200078c08ff */
[----:B------:R0:W-:Y:S01]  /*6160*/  @P1 STG.E.U16 desc[UR10][R10.64], R15 ;  /* 0x0000000f0a001986 */ /* 0x0001e2000c10150a */
[----:B------:R-:W-:Y:S01]  /*6170*/  IMAD R9, R0, 0x8, R5 ;  /* 0x0000000800097824 */ /* 0x000fe200078e0205 */
[----:B------:R-:W-:-:S02]  /*6180*/  ISETP.LT.AND P1, PT, R62, UR7, !P0 ;  /* 0x000000073e007c0c */ /* 0x000fc4000c721270 */
[----:B------:R-:W-:Y:S01]  /*6190*/  PRMT R36, R6, 0x7632, R36 ;  /* 0x0000763206247816 */ /* 0x000fe20000000024 */
[----:B------:R1:W-:Y:S01]  /*61a0*/  @P5 STG.E.U16 desc[UR10][R12.64], R6 ;  /* 0x000000060c005986 */ /* 0x0003e2000c10150a */
[----:B------:R-:W-:Y:S02]  /*61b0*/  ISETP.LT.AND P5, PT, R35, UR7, !P0 ;  /* 0x0000000723007c0c */ /* 0x000fe4000c7a1270 */
[----:B0-----:R-:W-:Y:S02]  /*61c0*/  LEA.HI.X.SX32 R15, R37, R70, 0x1, P6 ;  /* 0x00000046250f7211 */ /* 0x001fe400030f0eff */
[----:B------:R-:W-:Y:S01]  /*61d0*/  LEA R4, P6, R5, R69, 0x1 ;  /* 0x0000004505047211 */ /* 0x000fe200078c08ff */
[----:B------:R-:W-:-:S03]  /*61e0*/  IMAD R11, R0, 0x8, R9 ;  /* 0x00000008000b7824 */ /* 0x000fc600078e0209 */
[-C--:B------:R-:W-:Y:S02]  /*61f0*/  LEA.HI.X.SX32 R5, R5, R70.reuse, 0x1, P6 ;  /* 0x0000004605057211 */ /* 0x080fe400030f0eff */
[-C--:B------:R-:W-:Y:S01]  /*6200*/  LEA R8, P6, R9, R69.reuse, 0x1 ;  /* 0x0000004509087211 */ /* 0x080fe200078c08ff */
[----:B------:R0:W-:Y:S01]  /*6210*/  @P3 STG.E.U16 desc[UR10][R14.64], R36 ;  /* 0x000000240e003986 */ /* 0x0001e2000c10150a */
[----:B------:R-:W-:Y:S01]  /*6220*/  ISETP.LT.AND P3, PT, R55, UR7, !P0 ;  /* 0x0000000737007c0c */ /* 0x000fe2000c761270 */
[----:B-1----:R-:W-:Y:S01]  /*6230*/  IMAD R13, R0, 0x8, R11 ;  /* 0x00000008000d7824 */ /* 0x002fe200078e020b */
[-C--:B------:R-:W-:Y:S02]  /*6240*/  LEA.HI.X.SX32 R9, R9, R70.reuse, 0x1, P6 ;  /* 0x0000004609097211 */ /* 0x080fe400030f0eff */
[----:B------:R-:W-:Y:S02]  /*6250*/  LEA R10, P6, R11, R69, 0x1 ;  /* 0x000000450b0a7211 */ /* 0x000fe400078c08ff */
[----:B------:R-:W-:Y:S01]  /*6260*/  PRMT R6, R7, 0x7632, R6 ;  /* 0x0000763207067816 */ /* 0x000fe20000000006 */
[----:B------:R-:W-:Y:S01]  /*6270*/  @P1 STG.E.U16 desc[UR10][R4.64], R7 ;  /* 0x0000000704001986 */ /* 0x000fe2000c10150a */
[----:B------:R-:W-:-:S02]  /*6280*/  LEA.HI.X.SX32 R11, R11, R70, 0x1, P6 ;  /* 0x000000460b0b7211 */ /* 0x000fc400030f0eff */
[CC--:B------:R-:W-:Y:S01]  /*6290*/  LEA R12, P6, R13.reuse, R69.reuse, 0x1 ;  /* 0x000000450d0c7211 */ /* 0x0c0fe200078c08ff */
[----:B0-----:R-:W-:Y:S01]  /*62a0*/  IMAD R15, R0, 0x8, R13 ;  /* 0x00000008000f7824 */ /* 0x001fe200078e020d */
[----:B------:R-:W-:Y:S01]  /*62b0*/  ISETP.LT.AND P1, PT, R54, UR7, !P0 ;  /* 0x0000000736007c0c */ /* 0x000fe2000c721270 */
[----:B------:R0:W-:Y:S01]  /*62c0*/  @P5 STG.E.U16 desc[UR10][R8.64], R6 ;  /* 0x0000000608005986 */ /* 0x0001e2000c10150a */
[----:B------:R-:W-:Y:S02]  /*62d0*/  LEA.HI.X.SX32 R13, R13, R70, 0x1, P6 ;  /* 0x000000460d0d7211 */ /* 0x000fe400030f0eff */
[----:B------:R-:W-:Y:S01]  /*62e0*/  LEA R14, P6, R15, R69, 0x1 ;  /* 0x000000450f0e7211 */ /* 0x000fe200078c08ff */
[----:B------:R-:W1:Y:S01]  /*62f0*/  LDS.128 R4, [R2+UR8+0x1000] ;  /* 0x0010000802047984 */ /* 0x000e620008000c00 */
[----:B------:R-:W-:-:S03]  /*6300*/  ISETP.LT.AND P5, PT, R33, UR7, !P0 ;  /* 0x0000000721007c0c */ /* 0x000fc6000c7a1270 */
[----:B------:R2:W-:Y:S01]  /*6310*/  @P3 STG.E.U16 desc[UR10][R10.64], R44 ;  /* 0x0000002c0a003986 */ /* 0x0005e2000c10150a */
[----:B------:R-:W-:Y:S01]  /*6320*/  ISETP.LT.AND P3, PT, R52, UR7, !P0 ;  /* 0x0000000734007c0c */ /* 0x000fe2000c761270 */
[----:B0-----:R-:W-:Y:S01]  /*6330*/  IMAD R9, R0, 0x8, R15 ;  /* 0x0000000800097824 */ /* 0x001fe200078e020f */
[----:B------:R-:W-:Y:S02]  /*6340*/  PRMT R35, R44, 0x7632, R35 ;  /* 0x000076322c237816 */ /* 0x000fe40000000023 */
[-C--:B------:R-:W-:Y:S01]  /*6350*/  LEA.HI.X.SX32 R15, R15, R70.reuse, 0x1, P6 ;  /* 0x000000460f0f7211 */ /* 0x080fe200030f0eff */
[----:B------:R-:W-:Y:S01]  /*6360*/  IMAD R33, R0, 0x8, R9 ;  /* 0x0000000800217824 */ /* 0x000fe200078e0209 */
[C---:B------:R-:W-:Y:S01]  /*6370*/  LEA R8, P6, R9.reuse, R69, 0x1 ;  /* 0x0000004509087211 */ /* 0x040fe200078c08ff */
[----:B------:R0:W-:Y:S01]  /*6380*/  @P1 STG.E.U16 desc[UR10][R12.64], R35 ;  /* 0x000000230c001986 */ /* 0x0001e2000c10150a */
[----:B------:R-:W-:Y:S02]  /*6390*/  ISETP.LT.AND P1, PT, R34, UR7, !P0 ;  /* 0x0000000722007c0c */ /* 0x000fe4000c721270 */
[----:B------:R-:W-:-:S02]  /*63a0*/  LEA.HI.X.SX32 R9, R9, R70, 0x1, P6 ;  /* 0x0000004609097211 */ /* 0x000fc400030f0eff */
[-C--:B--2---:R-:W-:Y:S02]  /*63b0*/  LEA R10, P6, R33, R69.reuse, 0x1 ;  /* 0x00000045210a7211 */ /* 0x084fe400078c08ff */
[----:B------:R-:W-:Y:S01]  /*63c0*/  PRMT R34, R45, 0x7632, R34 ;  /* 0x000076322d227816 */ /* 0x000fe20000000022 */
[----:B------:R2:W-:Y:S01]  /*63d0*/  @P5 STG.E.U16 desc[UR10][R14.64], R45 ;  /* 0x0000002d0e005986 */ /* 0x0005e2000c10150a */
[----:B0-----:R-:W-:Y:S01]  /*63e0*/  IMAD R13, R0, 0x8, R33 ;  /* 0x00000008000d7824 */ /* 0x001fe200078e0221 */
[----:B------:R-:W-:Y:S02]  /*63f0*/  LEA.HI.X.SX32 R11, R33, R70, 0x1, P6 ;  /* 0x00000046210b7211 */ /* 0x000fe400030f0eff */
[----:B------:R0:W-:Y:S01]  /*6400*/  @P3 STG.E.U16 desc[UR10][R8.64], R34 ;  /* 0x0000002208003986 */ /* 0x0001e2000c10150a */
[----:B------:R-:W-:Y:S02]  /*6410*/  ISETP.LT.AND P5, PT, R20, UR7, !P0 ;  /* 0x0000000714007c0c */ /* 0x000fe4000c7a1270 */
[----:B------:R-:W-:Y:S01]  /*6420*/  LEA R12, P6, R13, R69, 0x1 ;  /* 0x000000450d0c7211 */ /* 0x000fe200078c08ff */
[----:B--2---:R-:W-:Y:S01]  /*6430*/  IMAD R15, R0, 0x8, R13 ;  /* 0x00000008000f7824 */ /* 0x004fe200078e020d */
[----:B------:R-:W-:-:S02]  /*6440*/  ISETP.LT.AND P3, PT, R25, UR7, !P0 ;  /* 0x0000000719007c0c */ /* 0x000fc4000c761270 */
[-C--:B------:R-:W-:Y:S01]  /*6450*/  LEA.HI.X.SX32 R13, R13, R70.reuse, 0x1, P6 ;  /* 0x000000460d0d7211 */ /* 0x080fe200030f0eff */
[----:B------:R-:W-:Y:S01]  /*6460*/  IMAD R25, R0, 0x8, R15 ;  /* 0x0000000800197824 */ /* 0x000fe200078e020f */
[CC--:B------:R-:W-:Y:S01]  /*6470*/  LEA R14, P6, R15.reuse, R69.reuse, 0x1 ;  /* 0x000000450f0e7211 */ /* 0x0c0fe200078c08ff */
[----:B------:R2:W-:Y:S01]  /*6480*/  @P1 STG.E.U16 desc[UR10][R10.64], R46 ;  /* 0x0000002e0a001986 */ /* 0x0005e2000c10150a */
[----:B0-----:R-:W-:Y:S02]  /*6490*/  PRMT R9, R46, 0x7632, R9 ;  /* 0x000076322e097816 */ /* 0x001fe40000000009 */
[----:B------:R-:W-:Y:S02]  /*64a0*/  LEA.HI.X.SX32 R15, R15, R70, 0x1, P6 ;  /* 0x000000460f0f7211 */ /* 0x000fe400030f0eff */
[----:B------:R-:W-:Y:S02]  /*64b0*/  ISETP.LT.AND P1, PT, R31, UR7, !P0 ;  /* 0x000000071f007c0c */ /* 0x000fe4000c721270 */
[----:B------:R-:W-:Y:S01]  /*64c0*/  LEA R8, P6, R25, R69, 0x1 ;  /* 0x0000004519087211 */ /* 0x000fe200078c08ff */
[----:B------:R0:W-:Y:S01]  /*64d0*/  @P5 STG.E.U16 desc[UR10][R12.64], R9 ;  /* 0x000000090c005986 */ /* 0x0001e2000c10150a */
[----:B--2---:R-:W-:Y:S01]  /*64e0*/  IMAD R11, R0, 0x8, R25 ;  /* 0x00000008000b7824 */ /* 0x004fe200078e0219 */
[----:B------:R-:W-:-:S02]  /*64f0*/  ISETP.LT.AND P5, PT, R32, UR7, !P0 ;  /* 0x0000000720007c0c */ /* 0x000fc4000c7a1270 */
[----:B------:R-:W-:Y:S01]  /*6500*/  @P3 STG.E.U16 desc[UR10][R14.64], R47 ;  /* 0x0000002f0e003986 */ /* 0x000fe2000c10150a */
[----:B------:R-:W-:Y:S02]  /*6510*/  ISETP.LT.AND P3, PT, R28, UR7, !P0 ;  /* 0x000000071c007c0c */ /* 0x000fe4000c761270 */
[-C--:B0-----:R-:W-:Y:S01]  /*6520*/  LEA.HI.X.SX32 R9, R25, R70.reuse, 0x1, P6 ;  /* 0x0000004619097211 */ /* 0x081fe200030f0eff */
[C---:B------:R-:W-:Y:S01]  /*6530*/  IMAD R25, R0.reuse, 0x8, R11 ;  /* 0x0000000800197824 */ /* 0x040fe200078e020b */
[-C--:B------:R-:W-:Y:S02]  /*6540*/  LEA R10, P6, R11, R69.reuse, 0x1 ;  /* 0x000000450b0a7211 */ /* 0x080fe400078c08ff */
[----:B------:R-:W-:Y:S02]  /*6550*/  PRMT R13, R47, 0x7632, R13 ;  /* 0x000076322f0d7816 */ /* 0x000fe4000000000d */
[----:B------:R-:W-:Y:S01]  /*6560*/  LEA.HI.X.SX32 R11, R11, R70, 0x1, P6 ;  /* 0x000000460b0b7211 */ /* 0x000fe200030f0eff */
[----:B------:R-:W-:Y:S01]  /*6570*/  IMAD R31, R0, 0x8, R25 ;  /* 0x00000008001f7824 */ /* 0x000fe200078e0219 */
[----:B------:R-:W-:Y:S01]  /*6580*/  LEA R12, P6, R25, R69, 0x1 ;  /* 0x00000045190c7211 */ /* 0x000fe200078c08ff */
[----:B------:R0:W-:Y:S01]  /*6590*/  @P1 STG.E.U16 desc[UR10][R8.64], R13 ;  /* 0x0000000d08001986 */ /* 0x0001e2000c10150a */
[----:B------:R-:W-:-:S03]  /*65a0*/  ISETP.LT.AND P1, PT, R30, UR7, !P0 ;  /* 0x000000071e007c0c */ /* 0x000fc6000c721270 */
[----:B-1----:R-:W-:Y:S01]  /*65b0*/  @P5 STG.E.U16 desc[UR10][R10.64], R4 ;  /* 0x000000040a005986 */ /* 0x002fe2000c10150a */
[----:B------:R-:W-:Y:S02]  /*65c0*/  ISETP.LT.AND P5, PT, R24, UR7, !P0 ;  /* 0x0000000718007c0c */ /* 0x000fe4000c7a1270 */
[----:B0-----:R-:W-:Y:S02]  /*65d0*/  LEA.HI.X.SX32 R13, R25, R70, 0x1, P6 ;  /* 0x00000046190d7211 */ /* 0x001fe400030f0eff */
[----:B------:R-:W-:Y:S01]  /*65e0*/  PRMT R9, R4, 0x7632, R9 ;  /* 0x0000763204097816 */ /* 0x000fe20000000009 */
[----:B------:R-:W-:Y:S01]  /*65f0*/  IMAD R25, R0, 0x8, R31 ;  /* 0x0000000800197824 */ /* 0x000fe200078e021f */
[----:B------:R-:W-:-:S03]  /*6600*/  LEA R14, P6, R31, R69, 0x1 ;  /* 0x000000451f0e7211 */ /* 0x000fc600078c08ff */
[----:B------:R0:W-:Y:S01]  /*6610*/  @P3 STG.E.U16 desc[UR10][R12.64], R9 ;  /* 0x000000090c003986 */ /* 0x0001e2000c10150a */
[-C--:B------:R-:W-:Y:S02]  /*6620*/  LEA.HI.X.SX32 R15, R31, R70.reuse, 0x1, P6 ;  /* 0x000000461f0f7211 */ /* 0x080fe400030f0eff */
[----:B------:R-:W-:Y:S01]  /*6630*/  ISETP.LT.AND P3, PT, R29, UR7, !P0 ;  /* 0x000000071d007c0c */ /* 0x000fe2000c761270 */
[C---:B------:R-:W-:Y:S01]  /*6640*/  IMAD R29, R0.reuse, 0x8, R25 ;  /* 0x00000008001d7824 */ /* 0x040fe200078e0219 */
[-C--:B------:R-:W-:Y:S01]  /*6650*/  LEA R8, P6, R25, R69.reuse, 0x1 ;  /* 0x0000004519087211 */ /* 0x080fe200078c08ff */
[----:B------:R1:W-:Y:S01]  /*6660*/  @P1 STG.E.U16 desc[UR10][R14.64], R5 ;  /* 0x000000050e001986 */ /* 0x0003e2000c10150a */
[----:B------:R-:W-:Y:S02]  /*6670*/  ISETP.LT.AND P1, PT, R27, UR7, !P0 ;  /* 0x000000071b007c0c */ /* 0x000fe4000c721270 */
[----:B0-----:R-:W-:Y:S01]  /*6680*/  LEA.HI.X.SX32 R9, R25, R70, 0x1, P6 ;  /* 0x0000004619097211 */ /* 0x001fe200030f0eff */
[----:B------:R-:W-:Y:S01]  /*6690*/  IMAD R25, R0, 0x8, R29 ;  /* 0x0000000800197824 */ /* 0x000fe200078e021d */
[----:B------:R-:W-:-:S02]  /*66a0*/  LEA R10, P6, R29, R69, 0x1 ;  /* 0x000000451d0a7211 */ /* 0x000fc400078c08ff */
[----:B------:R-:W-:Y:S02]  /*66b0*/  PRMT R13, R5, 0x7632, R13 ;  /* 0x00007632050d7816 */ /* 0x000fe4000000000d */
[----:B------:R-:W-:Y:S01]  /*66c0*/  LEA.HI.X.SX32 R11, R29, R70, 0x1, P6 ;  /* 0x000000461d0b7211 */ /* 0x000fe200030f0eff */
[----:B-1----:R-:W-:Y:S01]  /*66d0*/  IMAD R5, R0, 0x8, R25 ;  /* 0x0000000800057824 */ /* 0x002fe200078e0219 */
[----:B------:R-:W-:Y:S01]  /*66e0*/  LEA R12, P6, R25, R69, 0x1 ;  /* 0x00000045190c7211 */ /* 0x000fe200078c08ff */
[----:B------:R0:W-:Y:S01]  /*66f0*/  @P5 STG.E.U16 desc[UR10][R8.64], R13 ;  /* 0x0000000d08005986 */ /* 0x0001e2000c10150a */
[----:B------:R-:W-:Y:S01]  /*6700*/  ISETP.LT.AND P5, PT, R26, UR7, !P0 ;  /* 0x000000071a007c0c */ /* 0x000fe2000c7a1270 */
[----:B------:R-:W-:Y:S02]  /*6710*/  IMAD R15, R0, 0x8, R5 ;  /* 0x00000008000f7824 */ /* 0x000fe400078e0205 */
[----:B------:R1:W-:Y:S01]  /*6720*/  @P3 STG.E.U16 desc[UR10][R10.64], R6 ;  /* 0x000000060a003986 */ /* 0x0003e2000c10150a */
[----:B------:R-:W-:-:S02]  /*6730*/  ISETP.LT.AND P3, PT, R22, UR7, !P0 ;  /* 0x0000000716007c0c */ /* 0x000fc4000c761270 */
[-C--:B0-----:R-:W-:Y:S02]  /*6740*/  LEA.HI.X.SX32 R13, R25, R70.reuse, 0x1, P6 ;  /* 0x00000046190d7211 */ /* 0x081fe400030f0eff */
[CC--:B------:R-:W-:Y:S02]  /*6750*/  LEA R4, P6, R5.reuse, R69.reuse, 0x1 ;  /* 0x0000004505047211 */ /* 0x0c0fe400078c08ff */
[----:B------:R-:W-:Y:S02]  /*6760*/  PRMT R9, R6, 0x7632, R9 ;  /* 0x0000763206097816 */ /* 0x000fe40000000009 */
[----:B------:R-:W-:Y:S01]  /*6770*/  LEA.HI.X.SX32 R5, R5, R70, 0x1, P6 ;  /* 0x0000004605057211 */ /* 0x000fe200030f0eff */
[----:B-1----:R-:W-:Y:S01]  /*6780*/  IMAD R11, R0, 0x8, R15 ;  /* 0x00000008000b7824 */ /* 0x002fe200078e020f */
[----:B------:R-:W-:Y:S01]  /*6790*/  LEA R8, P6, R15, R69, 0x1 ;  /* 0x000000450f087211 */ /* 0x000fe200078c08ff */
[----:B------:R0:W-:Y:S01]  /*67a0*/  @P1 STG.E.U16 desc[UR10][R12.64], R9 ;  /* 0x000000090c001986 */ /* 0x0001e2000c10150a */
[----:B------:R-:W-:-:S02]  /*67b0*/  ISETP.LT.AND P1, PT, R23, UR7, !P0 ;  /* 0x0000000717007c0c */ /* 0x000fc4000c721270 */
[----:B------:R-:W-:Y:S01]  /*67c0*/  PRMT R6, R7, 0x7632, R6 ;  /* 0x0000763207067816 */ /* 0x000fe20000000006 */
[----:B------:R-:W-:Y:S01]  /*67d0*/  @P5 STG.E.U16 desc[UR10][R4.64], R7 ;  /* 0x0000000704005986 */ /* 0x000fe2000c10150a */
[----:B------:R-:W-:Y:S02]  /*67e0*/  ISETP.LT.AND P5, PT, R16, UR7, !P0 ;  /* 0x0000000710007c0c */ /* 0x000fe4000c7a1270 */
[----:B0-----:R-:W-:Y:S01]  /*67f0*/  LEA.HI.X.SX32 R9, R15, R70, 0x1, P6 ;  /* 0x000000460f097211 */ /* 0x001fe200030f0eff */
[----:B------:R-:W-:Y:S01]  /*6800*/  IMAD R15, R0, 0x8, R11 ;  /* 0x00000008000f7824 */ /* 0x000fe200078e020b */
[----:B------:R-:W-:-:S03]  /*6810*/  LEA R10, P6, R11, R69, 0x1 ;  /* 0x000000450b0a7211 */ /* 0x000fc600078c08ff */
[----:B------:R0:W-:Y:S01]  /*6820*/  @P3 STG.E.U16 desc[UR10][R8.64], R6 ;  /* 0x0000000608003986 */ /* 0x0001e2000c10150a */
[-C--:B------:R-:W-:Y:S02]  /*6830*/  LEA.HI.X.SX32 R11, R11, R70.reuse, 0x1, P6 ;  /* 0x000000460b0b7211 */ /* 0x080fe400030f0eff */
[----:B------:R-:W-:Y:S01]  /*6840*/  ISETP.LT.AND P3, PT, R21, UR7, !P0 ;  /* 0x0000000715007c0c */ /* 0x000fe2000c761270 */
[----:B------:R-:W-:Y:S01]  /*6850*/  IMAD R21, R0, 0x8, R15 ;  /* 0x0000000800157824 */ /* 0x000fe200078e020f */
[CC--:B------:R-:W-:Y:S01]  /*6860*/  LEA R12, P6, R15.reuse, R69.reuse, 0x1 ;  /* 0x000000450f0c7211 */ /* 0x0c0fe200078c08ff */
[----:B------:R-:W-:Y:S01]  /*6870*/  @P1 STG.E.U16 desc[UR10][R10.64], R48 ;  /* 0x000000300a001986 */ /* 0x000fe2000c10150a */
[----:B------:R-:W-:Y:S01]  /*6880*/  ISETP.LT.AND P1, PT, R18, UR7, !P0 ;  /* 0x0000000712007c0c */ /* 0x000fe2000c721270 */
[----:B------:R-:W-:Y:S01]  /*6890*/  IMAD R23, R0, 0x8, R21 ;  /* 0x0000000800177824 */ /* 0x000fe200078e0215 */
[----:B------:R-:W-:Y:S01]  /*68a0*/  LEA.HI.X.SX32 R13, R15, R70, 0x1, P6 ;  /* 0x000000460f0d7211 */ /* 0x000fe200030f0eff */
[----:B------:R-:W1:Y:S01]  /*68b0*/  LDS.128 R4, [R2+UR8+0x1800] ;  /* 0x0018000802047984 */ /* 0x000e620008000c00 */
[----:B------:R-:W-:-:S02]  /*68c0*/  LEA R14, P6, R21, R69, 0x1 ;  /* 0x00000045150e7211 */ /* 0x000fc400078c08ff */
[----:B0-----:R-:W-:Y:S02]  /*68d0*/  PRMT R9, R48, 0x7632, R9 ;  /* 0x0000763230097816 */ /* 0x001fe40000000009 */
[-C--:B------:R-:W-:Y:S02]  /*68e0*/  LEA.HI.X.SX32 R15, R21, R70.reuse, 0x1, P6 ;  /* 0x00000046150f7211 */ /* 0x080fe400030f0eff */
[----:B------:R-:W-:Y:S01]  /*68f0*/  LEA R8, P6, R23, R69, 0x1 ;  /* 0x0000004517087211 */ /* 0x000fe200078c08ff */
[----:B------:R0:W-:Y:S01]  /*6900*/  @P5 STG.E.U16 desc[UR10][R12.64], R9 ;  /* 0x000000090c005986 */ /* 0x0001e2000c10150a */
[----:B------:R-:W-:Y:S01]  /*6910*/  ISETP.LT.AND P5, PT, R19, UR7, !P0 ;  /* 0x0000000713007c0c */ /* 0x000fe2000c7a1270 */
[C---:B------:R-:W-:Y:S02]  /*6920*/  IMAD R19, R0.reuse, 0x8, R23 ;  /* 0x0000000800137824 */ /* 0x040fe400078e0217 */
[----:B------:R2:W-:Y:S01]  /*6930*/  @P3 STG.E.U16 desc[UR10][R14.64], R49 ;  /* 0x000000310e003986 */ /* 0x0005e2000c10150a */
[----:B------:R-:W-:Y:S01]  /*6940*/  ISETP.LT.AND P3, PT, R17, UR7, !P0 ;  /* 0x0000000711007c0c */ /* 0x000fe2000c761270 */
[----:B------:R-:W-:Y:S01]  /*6950*/  IMAD R17, R0, 0x8, R19 ;  /* 0x0000000800117824 */ /* 0x000fe200078e0213 */
[----:B0-----:R-:W-:-:S02]  /*6960*/  LEA.HI.X.SX32 R9, R23, R70, 0x1, P6 ;  /* 0x0000004617097211 */ /* 0x001fc400030f0eff */
[----:B------:R-:W-:Y:S02]  /*6970*/  PRMT R13, R49, 0x7632, R13 ;  /* 0x00007632310d7816 */ /* 0x000fe4000000000d */
[----:B------:R-:W-:-:S03]  /*6980*/  LEA R10, P6, R19, R69, 0x1 ;  /* 0x00000045130a7211 */ /* 0x000fc600078c08ff */
[----:B------:R0:W-:Y:S01]  /*6990*/  @P1 STG.E.U16 desc[UR10][R8.64], R13 ;  /* 0x0000000d08001986 */ /* 0x0001e2000c10150a */
[-C--:B------:R-:W-:Y:S02]  /*69a0*/  LEA.HI.X.SX32 R11, R19, R70.reuse, 0x1, P6 ;  /* 0x00000046130b7211 */ /* 0x080fe400030f0eff */
[----:B------:R-:W-:Y:S01]  /*69b0*/  ISETP.LT.AND P1, PT, R3, UR7, !P0 ;  /* 0x0000000703007c0c */ /* 0x000fe2000c721270 */
[C---:B------:R-:W-:Y:S01]  /*69c0*/  IMAD R3, R0.reuse, 0x8, R17 ;  /* 0x0000000800037824 */ /* 0x040fe200078e0211 */
[-C--:B------:R-:W-:Y:S01]  /*69d0*/  LEA R12, P6, R17, R69.reuse, 0x1 ;  /* 0x00000045110c7211 */ /* 0x080fe200078c08ff */
[----:B------:R3:W-:Y:S02]  /*69e0*/  @P5 STG.E.U16 desc[UR10][R10.64], R50 ;  /* 0x000000320a005986 */ /* 0x0007e4000c10150a */
[----:B--2---:R-:W-:Y:S01]  /*69f0*/  IMAD R15, R0, 0x8, R3 ;  /* 0x00000008000f7824 */ /* 0x004fe200078e0203 */
[----:B------:R-:W-:Y:S02]  /*6a00*/  LEA R2, P5, R3, R69, 0x1 ;  /* 0x0000004503027211 */ /* 0x000fe400078a08ff */
[----:B0-----:R-:W-:-:S02]  /*6a10*/  LEA.HI.X.SX32 R13, R17, R70, 0x1, P6 ;  /* 0x00000046110d7211 */ /* 0x001fc400030f0eff */
[----:B------:R-:W-:Y:S02]  /*6a20*/  ISETP.LT.AND P6, PT, R88, UR7, !P0 ;  /* 0x0000000758007c0c */ /* 0x000fe4000c7c1270 */
[----:B------:R-:W-:Y:S02]  /*6a30*/  PRMT R9, R50, 0x7632, R9 ;  /* 0x0000763232097816 */ /* 0x000fe40000000009 */
[----:B------:R-:W-:Y:S01]  /*6a40*/  LEA.HI.X.SX32 R3, R3, R70, 0x1, P5 ;  /* 0x0000004603037211 */ /* 0x000fe200028f0eff */
[----:B---3--:R-:W-:Y:S01]  /*6a50*/  IMAD R11, R0, 0x8, R15 ;  /* 0x00000008000b7824 */ /* 0x008fe200078e020f */
[----:B------:R-:W-:Y:S01]  /*6a60*/  LEA R8, P5, R15, R69, 0x1 ;  /* 0x000000450f087211 */ /* 0x000fe200078a08ff */
[----:B------:R0:W-:Y:S01]  /*6a70*/  @P3 STG.E.U16 desc[UR10][R12.64], R9 ;  /* 0x000000090c003986 */ /* 0x0001e2000c10150a */
[----:B------:R-:W-:-:S03]  /*6a80*/  ISETP.LT.AND P3, PT, R89, UR7, !P0 ;  /* 0x0000000759007c0c */ /* 0x000fc6000c761270 */
[----:B------:R1:W-:Y:S01]  /*6a90*/  @P1 STG.E.U16 desc[UR10][R2.64], R51 ;  /* 0x0000003302001986 */ /* 0x0003e2000c10150a */
[----:B------:R-:W-:Y:S02]  /*6aa0*/  ISETP.LT.AND P1, PT, R90, UR7, !P0 ;  /* 0x000000075a007c0c */ /* 0x000fe4000c721270 */
[----:B0-----:R-:W-:Y:S02]  /*6ab0*/  PRMT R13, R51, 0x7632, R13 ;  /* 0x00007632330d7816 */ /* 0x001fe4000000000d */
[----:B------:R-:W-:Y:S01]  /*6ac0*/  LEA.HI.X.SX32 R9, R15, R70, 0x1, P5 ;  /* 0x000000460f097211 */ /* 0x000fe200028f0eff */
[----:B------:R-:W-:Y:S01]  /*6ad0*/  IMAD R15, R0, 0x8, R11 ;  /* 0x00000008000f7824 */ /* 0x000fe200078e020b */
[----:B------:R-:W-:-:S03]  /*6ae0*/  LEA R10, P5, R11, R69, 0x1 ;  /* 0x000000450b0a7211 */ /* 0x000fc600078a08ff */
[----:B------:R0:W-:Y:S01]  /*6af0*/  @P6 STG.E.U16 desc[UR10][R8.64], R13 ;  /* 0x0000000d08006986 */ /* 0x0001e2000c10150a */
[-C--:B------:R-:W-:Y:S01]  /*6b00*/  LEA R12, P6, R15, R69.reuse, 0x1 ;  /* 0x000000450f0c7211 */ /* 0x080fe200078c08ff */
[----:B------:R-:W-:Y:S01]  /*6b10*/  IMAD R17, R0, 0x8, R15 ;  /* 0x0000000800117824 */ /* 0x000fe200078e020f */
[-C--:B------:R-:W-:Y:S02]  /*6b20*/  LEA.HI.X.SX32 R11, R11, R70.reuse, 0x1, P5 ;  /* 0x000000460b0b7211 */ /* 0x080fe400028f0eff */
[----:B-1----:R-:W-:Y:S02]  /*6b30*/  PRMT R3, R4, 0x7632, R3 ;  /* 0x0000763204037816 */ /* 0x002fe40000000003 */
[----:B0-----:R-:W-:Y:S01]  /*6b40*/  LEA.HI.X.SX32 R13, R15, R70, 0x1, P6 ;  /* 0x000000460f0d7211 */ /* 0x001fe200030f0eff */
[C---:B------:R-:W-:Y:S01]  /*6b50*/  IMAD R15, R0.reuse, 0x8, R17 ;  /* 0x00000008000f7824 */ /* 0x040fe200078e0211 */
[----:B------:R-:W-:Y:S03]  /*6b60*/  @P3 STG.E.U16 desc[UR10][R10.64], R4 ;  /* 0x000000040a003986 */ /* 0x000fe6000c10150a */
[----:B------:R-:W-:Y:S01]  /*6b70*/  IMAD R19, R0, 0x8, R15 ;  /* 0x0000000800137824 */ /* 0x000fe200078e020f */
[----:B------:R0:W-:Y:S01]  /*6b80*/  @P1 STG.E.U16 desc[UR10][R12.64], R3 ;  /* 0x000000030c001986 */ /* 0x0001e2000c10150a */
[----:B------:R-:W-:-:S02]  /*6b90*/  LEA R2, P1, R17, R69, 0x1 ;  /* 0x0000004511027211 */ /* 0x000fc400078208ff */
[C---:B------:R-:W-:Y:S01]  /*6ba0*/  IMAD R21, R0.reuse, 0x8, R19 ;  /* 0x0000000800157824 */ /* 0x040fe200078e0213 */
[-C--:B------:R-:W-:Y:S02]  /*6bb0*/  LEA R8, P3, R15, R69.reuse, 0x1 ;  /* 0x000000450f087211 */ /* 0x080fe400078608ff */
[-C--:B------:R-:W-:Y:S02]  /*6bc0*/  LEA R14, P6, R19, R69.reuse, 0x1 ;  /* 0x00000045130e7211 */ /* 0x080fe400078c08ff */
[-C--:B0-----:R-:W-:Y:S01]  /*6bd0*/  LEA.HI.X.SX32 R3, R17, R70.reuse, 0x1, P1 ;  /* 0x0000004611037211 */ /* 0x081fe200008f0eff */
[C---:B------:R-:W-:Y:S01]  /*6be0*/  IMAD R17, R0.reuse, 0x8, R21 ;  /* 0x0000000800117824 */ /* 0x040fe200078e0215 */
[-C--:B------:R-:W-:Y:S02]  /*6bf0*/  LEA.HI.X.SX32 R9, R15, R70.reuse, 0x1, P3 ;  /* 0x000000460f097211 */ /* 0x080fe400018f0eff */
[----:B------:R-:W-:Y:S02]  /*6c00*/  ISETP.LT.AND P5, PT, R91, UR7, !P0 ;  /* 0x000000075b007c0c */ /* 0x000fe4000c7a1270 */
[----:B------:R-:W-:Y:S01]  /*6c10*/  LEA R12, P1, R17, R69, 0x1 ;  /* 0x00000045110c7211 */ /* 0x000fe200078208ff */
[----:B------:R-:W-:Y:S01]  /*6c20*/  IMAD R0, R0, 0x8, R17 ;  /* 0x0000000800007824 */ /* 0x000fe200078e0211 */
[----:B------:R-:W-:-:S02]  /*6c30*/  LEA.HI.X.SX32 R15, R19, R70, 0x1, P6 ;  /* 0x00000046130f7211 */ /* 0x000fc400030f0eff */
[----:B------:R-:W-:Y:S02]  /*6c40*/  ISETP.LT.AND P4, PT, R71, UR7, !P0 ;  /* 0x0000000747007c0c */ /* 0x000fe4000c781270 */
[----:B------:R-:W-:Y:S02]  /*6c50*/  LEA R10, P6, R21, R69, 0x1 ;  /* 0x00000045150a7211 */ /* 0x000fe400078c08ff */
[----:B------:R-:W-:Y:S02]  /*6c60*/  ISETP.LT.AND P3, PT, R92, UR7, !P0 ;  /* 0x000000075c007c0c */ /* 0x000fe4000c761270 */
[-C--:B------:R-:W-:Y:S02]  /*6c70*/  LEA.HI.X.SX32 R13, R17, R70.reuse, 0x1, P1 ;  /* 0x00000046110d7211 */ /* 0x080fe400008f0eff */
[----:B------:R-:W-:Y:S02]  /*6c80*/  ISETP.LT.AND P1, PT, R93, UR7, !P0 ;  /* 0x000000075d007c0c */ /* 0x000fe4000c721270 */
[----:B------:R-:W-:-:S02]  /*6c90*/  LEA.HI.X.SX32 R11, R21, R70, 0x1, P6 ;  /* 0x00000046150b7211 */ /* 0x000fc400030f0eff */
[----:B------:R-:W-:Y:S02]  /*6ca0*/  ISETP.LT.AND P0, PT, R94, UR7, !P0 ;  /* 0x000000075e007c0c */ /* 0x000fe4000c701270 */
[C---:B------:R-:W-:Y:S02]  /*6cb0*/  LEA R16, P6, R0.reuse, R69, 0x1 ;  /* 0x0000004500107211 */ /* 0x040fe400078c08ff */
[----:B------:R-:W-:Y:S02]  /*6cc0*/  PRMT R4, R5, 0x7632, R4 ;  /* 0x0000763205047816 */ /* 0x000fe40000000004 */
[----:B------:R-:W-:Y:S02]  /*6cd0*/  LEA.HI.X.SX32 R17, R0, R70, 0x1, P6 ;  /* 0x0000004600117211 */ /* 0x000fe400030f0eff */
[----:B------:R-:W-:Y:S01]  /*6ce0*/  PRMT R0, R6, 0x7632, R0 ;  /* 0x0000763206007816 */ /* 0x000fe20000000000 */
[----:B------:R0:W-:Y:S04]  /*6cf0*/  @P5 STG.E.U16 desc[UR10][R2.64], R5 ;  /* 0x0000000502005986 */ /* 0x0001e8000c10150a */
[----:B------:R0:W-:Y:S04]  /*6d00*/  @P4 STG.E.U16 desc[UR10][R8.64], R4 ;  /* 0x0000000408004986 */ /* 0x0001e8000c10150a */
[----:B------:R0:W-:Y:S04]  /*6d10*/  @P3 STG.E.U16 desc[UR10][R14.64], R6 ;  /* 0x000000060e003986 */ /* 0x0001e8000c10150a */
[----:B------:R0:W-:Y:S04]  /*6d20*/  @P2 STG.E.U16 desc[UR10][R10.64], R0 ;  /* 0x000000000a002986 */ /* 0x0001e8000c10150a */
[----:B------:R0:W-:Y:S01]  /*6d30*/  @P1 STG.E.U16 desc[UR10][R12.64], R7 ;  /* 0x000000070c001986 */ /* 0x0001e2000c10150a */
[----:B------:R-:W-:Y:S05]  /*6d40*/  @!P0 EXIT ;  /* 0x000000000000894d */ /* 0x000fea0003800000 */
[----:B0-----:R-:W-:-:S05]  /*6d50*/  PRMT R8, R7, 0x7632, R8 ;  /* 0x0000763207087816 */ /* 0x001fca0000000008 */
[----:B------:R-:W-:Y:S01]  /*6d60*/  STG.E.U16 desc[UR10][R16.64], R8 ;  /* 0x0000000810007986 */ /* 0x000fe2000c10150a */
[----:B------:R-:W-:Y:S05]  /*6d70*/  EXIT ;  /* 0x000000000000794d */ /* 0x000fea0003800000 */
.L_x_2:
[----:B------:R-:W-:-:S00]  /*6d80*/  BRA `(.L_x_2) ;  /* 0xfffffffc00fc7947 */ /* 0x000fc0000383ffff */
[----:B------:R-:W-:-:S00]  /*6d90*/  NOP ;  /* 0x0000000000007918 */ /* 0x000fc00000000000 */
        /* <DEDUP_REMOVED lines=14> */
.L_x_3:


//--------------------- .nv.shared.matmul_kernel  --------------------------
	.section	.nv.shared.matmul_kernel,"aw",@nobits
	.sectionflags	@""
	.align	16
	.zero		1024


//--------------------- .nv.shared.reserved.0     --------------------------
	.section	.nv.shared.reserved.0,"aw",@nobits
	.weak		__nv_reservedSMEM_offset_0_alias
	.size		__nv_reservedSMEM_offset_0_alias, 0, 0
	.other		__nv_reservedSMEM_offset_0_alias,@"STO_CUDA_RESERVED_SHARED STV_DEFAULT"
__nv_reservedSMEM_offset_0_alias:
	.zero		0


//--------------------- .nv.constant0.matmul_kernel --------------------------
	.section	.nv.constant0.matmul_kernel,"a",@progbits
	.sectionflags	@""
	.align	4
.nv.constant0.matmul_kernel:
	.zero		608


//--------------------- SYMBOLS --------------------------

	.type		.nv.reservedSmem.offset0,@object
	.size		.nv.reservedSmem.offset0,0x4
